//
// Generated by NVIDIA NVVM Compiler
//
// Compiler Build ID: CL-36424714
// Cuda compilation tools, release 13.0, V13.0.88
// Based on NVVM 20.0.0
//

.version 9.0
.target sm_100
.address_size 64

	// .globl	_Z18predictModelKernelPiS_S_dddii
.func  (.param .b64 func_retval0) __internal_accurate_pow
(
	.param .b64 __internal_accurate_pow_param_0
)
;

.visible .entry _Z18predictModelKernelPiS_S_dddii(
	.param .u64 .ptr .align 1 _Z18predictModelKernelPiS_S_dddii_param_0,
	.param .u64 .ptr .align 1 _Z18predictModelKernelPiS_S_dddii_param_1,
	.param .u64 .ptr .align 1 _Z18predictModelKernelPiS_S_dddii_param_2,
	.param .f64 _Z18predictModelKernelPiS_S_dddii_param_3,
	.param .f64 _Z18predictModelKernelPiS_S_dddii_param_4,
	.param .f64 _Z18predictModelKernelPiS_S_dddii_param_5,
	.param .u32 _Z18predictModelKernelPiS_S_dddii_param_6,
	.param .u32 _Z18predictModelKernelPiS_S_dddii_param_7
)
{
	.reg .pred 	%p<2>;
	.reg .b32 	%r<14>;
	.reg .b64 	%rd<12>;
	.reg .b64 	%fd<8>;

	ld.param.u64 	%rd1, [_Z18predictModelKernelPiS_S_dddii_param_0];
	ld.param.u64 	%rd2, [_Z18predictModelKernelPiS_S_dddii_param_1];
	ld.param.u64 	%rd3, [_Z18predictModelKernelPiS_S_dddii_param_2];
	ld.param.f64 	%fd1, [_Z18predictModelKernelPiS_S_dddii_param_3];
	ld.param.f64 	%fd2, [_Z18predictModelKernelPiS_S_dddii_param_4];
	ld.param.f64 	%fd3, [_Z18predictModelKernelPiS_S_dddii_param_5];
	ld.param.u32 	%r2, [_Z18predictModelKernelPiS_S_dddii_param_6];
	ld.param.u32 	%r3, [_Z18predictModelKernelPiS_S_dddii_param_7];
	mov.u32 	%r4, %ctaid.x;
	mov.u32 	%r5, %ntid.x;
	mov.u32 	%r6, %tid.x;
	mad.lo.s32 	%r1, %r4, %r5, %r6;
	setp.ge.s32 	%p1, %r1, %r3;
	@%p1 bra 	$L__BB0_2;
	cvta.to.global.u64 	%rd4, %rd1;
	cvta.to.global.u64 	%rd5, %rd2;
	cvta.to.global.u64 	%rd6, %rd3;
	mul.lo.s32 	%r7, %r2, %r1;
	mul.wide.s32 	%rd7, %r7, 4;
	add.s64 	%rd8, %rd4, %rd7;
	ld.global.u32 	%r8, [%rd8];
	ld.global.u32 	%r9, [%rd8+4];
	ld.global.u32 	%r10, [%rd8+8];
	cvt.rn.f64.s32 	%fd4, %r9;
	fma.rn.f64 	%fd5, %fd2, %fd4, %fd1;
	cvt.rn.f64.s32 	%fd6, %r10;
	fma.rn.f64 	%fd7, %fd3, %fd6, %fd5;
	cvt.rzi.s32.f64 	%r11, %fd7;
	mul.wide.s32 	%rd9, %r1, 4;
	add.s64 	%rd10, %rd5, %rd9;
	st.global.u32 	[%rd10], %r11;
	bar.sync 	0;
	ld.global.u32 	%r12, [%rd10];
	sub.s32 	%r13, %r8, %r12;
	add.s64 	%rd11, %rd6, %rd9;
	st.global.u32 	[%rd11], %r13;
$L__BB0_2:
	ret;

}
	// .globl	_Z29calculateStandardErrorsKernelPiS_S_ii
.visible .entry _Z29calculateStandardErrorsKernelPiS_S_ii(
	.param .u64 .ptr .align 1 _Z29calculateStandardErrorsKernelPiS_S_ii_param_0,
	.param .u64 .ptr .align 1 _Z29calculateStandardErrorsKernelPiS_S_ii_param_1,
	.param .u64 .ptr .align 1 _Z29calculateStandardErrorsKernelPiS_S_ii_param_2,
	.param .u32 _Z29calculateStandardErrorsKernelPiS_S_ii_param_3,
	.param .u32 _Z29calculateStandardErrorsKernelPiS_S_ii_param_4
)
{
	.reg .pred 	%p<15>;
	.reg .b32 	%r<31>;
	.reg .b64 	%rd<9>;
	.reg .b64 	%fd<23>;

	ld.param.u64 	%rd1, [_Z29calculateStandardErrorsKernelPiS_S_ii_param_0];
	ld.param.u64 	%rd2, [_Z29calculateStandardErrorsKernelPiS_S_ii_param_1];
	ld.param.u64 	%rd3, [_Z29calculateStandardErrorsKernelPiS_S_ii_param_2];
	ld.param.u32 	%r5, [_Z29calculateStandardErrorsKernelPiS_S_ii_param_3];
	ld.param.u32 	%r6, [_Z29calculateStandardErrorsKernelPiS_S_ii_param_4];
	mov.u32 	%r7, %ctaid.x;
	mov.u32 	%r8, %ntid.x;
	mov.u32 	%r9, %tid.x;
	mad.lo.s32 	%r1, %r7, %r8, %r9;
	setp.ge.s32 	%p1, %r1, %r6;
	@%p1 bra 	$L__BB1_9;
	cvta.to.global.u64 	%rd4, %rd1;
	cvta.to.global.u64 	%rd5, %rd2;
	mul.wide.s32 	%rd6, %r1, 4;
	add.s64 	%rd7, %rd4, %rd6;
	ld.global.u32 	%r10, [%rd7];
	atom.global.add.u32 	%r11, [%rd5], %r10;
	bar.sync 	0;
	ld.global.u32 	%r12, [%rd5];
	cvt.rn.f64.s32 	%fd9, %r12;
	cvt.rn.f64.s32 	%fd10, %r5;
	div.rn.f64 	%fd11, %fd9, %fd10;
	ld.global.u32 	%r13, [%rd7];
	cvt.rn.f64.s32 	%fd12, %r13;
	sub.f64 	%fd1, %fd12, %fd11;
	{
	.reg .b32 %temp; 
	mov.b64 	{%temp, %r2}, %fd1;
	}
	mov.f64 	%fd13, 0d4000000000000000;
	{
	.reg .b32 %temp; 
	mov.b64 	{%temp, %r14}, %fd13;
	}
	and.b32  	%r4, %r14, 2146435072;
	setp.eq.s32 	%p2, %r4, 1062207488;
	abs.f64 	%fd2, %fd1;
	{ // callseq 0, 0
	.param .b64 param0;
	st.param.f64 	[param0], %fd2;
	.param .b64 retval0;
	call.uni (retval0), 
	__internal_accurate_pow, 
	(
	param0
	);
	ld.param.f64 	%fd14, [retval0];
	} // callseq 0
	setp.lt.s32 	%p3, %r2, 0;
	neg.f64 	%fd16, %fd14;
	selp.f64 	%fd17, %fd16, %fd14, %p2;
	selp.f64 	%fd22, %fd17, %fd14, %p3;
	setp.neu.f64 	%p4, %fd1, 0d0000000000000000;
	@%p4 bra 	$L__BB1_3;
	setp.eq.s32 	%p5, %r4, 1062207488;
	selp.b32 	%r15, %r2, 0, %p5;
	setp.lt.s32 	%p6, %r14, 0;
	or.b32  	%r16, %r15, 2146435072;
	selp.b32 	%r17, %r16, %r15, %p6;
	mov.b32 	%r18, 0;
	mov.b64 	%fd22, {%r18, %r17};
$L__BB1_3:
	add.f64 	%fd18, %fd1, 0d4000000000000000;
	{
	.reg .b32 %temp; 
	mov.b64 	{%temp, %r19}, %fd18;
	}
	and.b32  	%r20, %r19, 2146435072;
	setp.ne.s32 	%p7, %r20, 2146435072;
	@%p7 bra 	$L__BB1_8;
	setp.num.f64 	%p8, %fd1, %fd1;
	@%p8 bra 	$L__BB1_6;
	mov.f64 	%fd19, 0d4000000000000000;
	add.rn.f64 	%fd22, %fd1, %fd19;
	bra.uni 	$L__BB1_8;
$L__BB1_6:
	setp.neu.f64 	%p9, %fd2, 0d7FF0000000000000;
	@%p9 bra 	$L__BB1_8;
	setp.lt.s32 	%p10, %r2, 0;
	setp.eq.s32 	%p11, %r4, 1062207488;
	setp.lt.s32 	%p12, %r14, 0;
	selp.b32 	%r22, 0, 2146435072, %p12;
	and.b32  	%r23, %r14, 2147483647;
	setp.ne.s32 	%p13, %r23, 1071644672;
	or.b32  	%r24, %r22, -2147483648;
	selp.b32 	%r25, %r24, %r22, %p13;
	selp.b32 	%r26, %r25, %r22, %p11;
	selp.b32 	%r27, %r26, %r22, %p10;
	mov.b32 	%r28, 0;
	mov.b64 	%fd22, {%r28, %r27};
$L__BB1_8:
	setp.eq.f64 	%p14, %fd1, 0d3FF0000000000000;
	selp.f64 	%fd20, 0d3FF0000000000000, %fd22, %p14;
	cvt.rzi.s32.f64 	%r29, %fd20;
	cvta.to.global.u64 	%rd8, %rd3;
	atom.global.add.u32 	%r30, [%rd8], %r29;
	bar.sync 	0;
$L__BB1_9:
	ret;

}
	// .globl	_Z15copyArrayKernelPiS_i
.visible .entry _Z15copyArrayKernelPiS_i(
	.param .u64 .ptr .align 1 _Z15copyArrayKernelPiS_i_param_0,
	.param .u64 .ptr .align 1 _Z15copyArrayKernelPiS_i_param_1,
	.param .u32 _Z15copyArrayKernelPiS_i_param_2
)
{
	.reg .pred 	%p<2>;
	.reg .b32 	%r<7>;
	.reg .b64 	%rd<8>;

	ld.param.u64 	%rd1, [_Z15copyArrayKernelPiS_i_param_0];
	ld.param.u64 	%rd2, [_Z15copyArrayKernelPiS_i_param_1];
	ld.param.u32 	%r2, [_Z15copyArrayKernelPiS_i_param_2];
	mov.u32 	%r3, %ctaid.x;
	mov.u32 	%r4, %ntid.x;
	mov.u32 	%r5, %tid.x;
	mad.lo.s32 	%r1, %r3, %r4, %r5;
	setp.ge.s32 	%p1, %r1, %r2;
	@%p1 bra 	$L__BB2_2;
	cvta.to.global.u64 	%rd3, %rd1;
	cvta.to.global.u64 	%rd4, %rd2;
	mul.wide.s32 	%rd5, %r1, 4;
	add.s64 	%rd6, %rd3, %rd5;
	ld.global.u32 	%r6, [%rd6];
	add.s64 	%rd7, %rd4, %rd5;
	st.global.u32 	[%rd7], %r6;
$L__BB2_2:
	ret;

}
	// .globl	_Z21calculateSquareKernelPiS_ii
.visible .entry _Z21calculateSquareKernelPiS_ii(
	.param .u64 .ptr .align 1 _Z21calculateSquareKernelPiS_ii_param_0,
	.param .u64 .ptr .align 1 _Z21calculateSquareKernelPiS_ii_param_1,
	.param .u32 _Z21calculateSquareKernelPiS_ii_param_2,
	.param .u32 _Z21calculateSquareKernelPiS_ii_param_3
)
{
	.reg .pred 	%p<2>;
	.reg .b32 	%r<11>;
	.reg .b64 	%rd<7>;

	ld.param.u64 	%rd1, [_Z21calculateSquareKernelPiS_ii_param_0];
	ld.param.u64 	%rd2, [_Z21calculateSquareKernelPiS_ii_param_1];
	ld.param.u32 	%r2, [_Z21calculateSquareKernelPiS_ii_param_2];
	ld.param.u32 	%r3, [_Z21calculateSquareKernelPiS_ii_param_3];
	mov.u32 	%r4, %ctaid.x;
	mov.u32 	%r5, %ntid.x;
	mov.u32 	%r6, %tid.x;
	mad.lo.s32 	%r7, %r4, %r5, %r6;
	mad.lo.s32 	%r1, %r7, 3, %r3;
	setp.ge.s32 	%p1, %r1, %r2;
	@%p1 bra 	$L__BB3_2;
	cvta.to.global.u64 	%rd3, %rd1;
	cvta.to.global.u64 	%rd4, %rd2;
	mul.wide.s32 	%rd5, %r1, 4;
	add.s64 	%rd6, %rd3, %rd5;
	ld.global.u32 	%r8, [%rd6];
	mul.lo.s32 	%r9, %r8, %r8;
	atom.global.add.u32 	%r10, [%rd4], %r9;
$L__BB3_2:
	ret;

}
	// .globl	_Z34calculateSumOfProductSquaredKernelPiS_iii
.visible .entry _Z34calculateSumOfProductSquaredKernelPiS_iii(
	.param .u64 .ptr .align 1 _Z34calculateSumOfProductSquaredKernelPiS_iii_param_0,
	.param .u64 .ptr .align 1 _Z34calculateSumOfProductSquaredKernelPiS_iii_param_1,
	.param .u32 _Z34calculateSumOfProductSquaredKernelPiS_iii_param_2,
	.param .u32 _Z34calculateSumOfProductSquaredKernelPiS_iii_param_3,
	.param .u32 _Z34calculateSumOfProductSquaredKernelPiS_iii_param_4
)
{
	.reg .pred 	%p<2>;
	.reg .b32 	%r<18>;
	.reg .b64 	%rd<9>;

	ld.param.u64 	%rd1, [_Z34calculateSumOfProductSquaredKernelPiS_iii_param_0];
	ld.param.u64 	%rd2, [_Z34calculateSumOfProductSquaredKernelPiS_iii_param_1];
	ld.param.u32 	%r3, [_Z34calculateSumOfProductSquaredKernelPiS_iii_param_2];
	ld.param.u32 	%r5, [_Z34calculateSumOfProductSquaredKernelPiS_iii_param_3];
	ld.param.u32 	%r6, [_Z34calculateSumOfProductSquaredKernelPiS_iii_param_4];
	mov.u32 	%r7, %ctaid.x;
	mov.u32 	%r8, %ntid.x;
	mov.u32 	%r9, %tid.x;
	mad.lo.s32 	%r10, %r7, %r8, %r9;
	mul.lo.s32 	%r11, %r10, 3;
	add.s32 	%r1, %r5, %r11;
	add.s32 	%r12, %r6, %r11;
	min.s32 	%r13, %r1, %r12;
	setp.ge.s32 	%p1, %r13, %r3;
	@%p1 bra 	$L__BB4_2;
	cvta.to.global.u64 	%rd3, %rd1;
	cvta.to.global.u64 	%rd4, %rd2;
	mul.wide.s32 	%rd5, %r1, 4;
	add.s64 	%rd6, %rd3, %rd5;
	ld.global.u32 	%r14, [%rd6];
	mul.wide.s32 	%rd7, %r12, 4;
	add.s64 	%rd8, %rd3, %rd7;
	ld.global.u32 	%r15, [%rd8];
	mul.lo.s32 	%r16, %r15, %r14;
	atom.global.add.u32 	%r17, [%rd4], %r16;
$L__BB4_2:
	ret;

}
	// .globl	_Z21calculateVarSumKernelPiS_ii
.visible .entry _Z21calculateVarSumKernelPiS_ii(
	.param .u64 .ptr .align 1 _Z21calculateVarSumKernelPiS_ii_param_0,
	.param .u64 .ptr .align 1 _Z21calculateVarSumKernelPiS_ii_param_1,
	.param .u32 _Z21calculateVarSumKernelPiS_ii_param_2,
	.param .u32 _Z21calculateVarSumKernelPiS_ii_param_3
)
{
	.reg .pred 	%p<2>;
	.reg .b32 	%r<10>;
	.reg .b64 	%rd<7>;

	ld.param.u64 	%rd1, [_Z21calculateVarSumKernelPiS_ii_param_0];
	ld.param.u64 	%rd2, [_Z21calculateVarSumKernelPiS_ii_param_1];
	ld.param.u32 	%r2, [_Z21calculateVarSumKernelPiS_ii_param_2];
	ld.param.u32 	%r3, [_Z21calculateVarSumKernelPiS_ii_param_3];
	mov.u32 	%r4, %ctaid.x;
	mov.u32 	%r5, %ntid.x;
	mov.u32 	%r6, %tid.x;
	mad.lo.s32 	%r7, %r4, %r5, %r6;
	mad.lo.s32 	%r1, %r7, 3, %r3;
	setp.ge.s32 	%p1, %r1, %r2;
	@%p1 bra 	$L__BB5_2;
	cvta.to.global.u64 	%rd3, %rd1;
	cvta.to.global.u64 	%rd4, %rd2;
	mul.wide.s32 	%rd5, %r1, 4;
	add.s64 	%rd6, %rd3, %rd5;
	ld.global.u32 	%r8, [%rd6];
	atom.global.add.u32 	%r9, [%rd4], %r8;
$L__BB5_2:
	ret;

}
.func  (.param .b64 func_retval0) __internal_accurate_pow(
	.param .b64 __internal_accurate_pow_param_0
)
{
	.reg .pred 	%p<8>;
	.reg .b32 	%r<49>;
	.reg .b32 	%f<3>;
	.reg .b64 	%fd<109>;

	ld.param.f64 	%fd10, [__internal_accurate_pow_param_0];
	{
	.reg .b32 %temp; 
	mov.b64 	{%temp, %r46}, %fd10;
	}
	{
	.reg .b32 %temp; 
	mov.b64 	{%r45, %temp}, %fd10;
	}
	shr.u32 	%r47, %r46, 20;
	setp.gt.u32 	%p1, %r46, 1048575;
	@%p1 bra 	$L__BB6_2;
	mul.f64 	%fd11, %fd10, 0d4350000000000000;
	{
	.reg .b32 %temp; 
	mov.b64 	{%temp, %r46}, %fd11;
	}
	{
	.reg .b32 %temp; 
	mov.b64 	{%r45, %temp}, %fd11;
	}
	shr.u32 	%r16, %r46, 20;
	add.s32 	%r47, %r16, -54;
$L__BB6_2:
	add.s32 	%r48, %r47, -1023;
	and.b32  	%r17, %r46, -2146435073;
	or.b32  	%r18, %r17, 1072693248;
	mov.b64 	%fd107, {%r45, %r18};
	setp.lt.u32 	%p2, %r18, 1073127583;
	@%p2 bra 	$L__BB6_4;
	{
	.reg .b32 %temp; 
	mov.b64 	{%r19, %temp}, %fd107;
	}
	{
	.reg .b32 %temp; 
	mov.b64 	{%temp, %r20}, %fd107;
	}
	add.s32 	%r21, %r20, -1048576;
	mov.b64 	%fd107, {%r19, %r21};
	add.s32 	%r48, %r47, -1022;
$L__BB6_4:
	add.f64 	%fd12, %fd107, 0dBFF0000000000000;
	add.f64 	%fd13, %fd107, 0d3FF0000000000000;
	rcp.approx.ftz.f64 	%fd14, %fd13;
	neg.f64 	%fd15, %fd13;
	fma.rn.f64 	%fd16, %fd15, %fd14, 0d3FF0000000000000;
	fma.rn.f64 	%fd17, %fd16, %fd16, %fd16;
	fma.rn.f64 	%fd18, %fd17, %fd14, %fd14;
	mul.f64 	%fd19, %fd12, %fd18;
	fma.rn.f64 	%fd20, %fd12, %fd18, %fd19;
	mul.f64 	%fd21, %fd20, %fd20;
	fma.rn.f64 	%fd22, %fd21, 0d3EB0F5FF7D2CAFE2, 0d3ED0F5D241AD3B5A;
	fma.rn.f64 	%fd23, %fd22, %fd21, 0d3EF3B20A75488A3F;
	fma.rn.f64 	%fd24, %fd23, %fd21, 0d3F1745CDE4FAECD5;
	fma.rn.f64 	%fd25, %fd24, %fd21, 0d3F3C71C7258A578B;
	fma.rn.f64 	%fd26, %fd25, %fd21, 0d3F6249249242B910;
	fma.rn.f64 	%fd27, %fd26, %fd21, 0d3F89999999999DFB;
	sub.f64 	%fd28, %fd12, %fd20;
	add.f64 	%fd29, %fd28, %fd28;
	neg.f64 	%fd30, %fd20;
	fma.rn.f64 	%fd31, %fd30, %fd12, %fd29;
	mul.f64 	%fd32, %fd18, %fd31;
	fma.rn.f64 	%fd33, %fd21, %fd27, 0d3FB5555555555555;
	mov.f64 	%fd34, 0d3FB5555555555555;
	sub.f64 	%fd35, %fd34, %fd33;
	fma.rn.f64 	%fd36, %fd21, %fd27, %fd35;
	add.f64 	%fd37, %fd36, 0dBC46A4CB00B9E7B0;
	add.f64 	%fd38, %fd33, %fd37;
	sub.f64 	%fd39, %fd33, %fd38;
	add.f64 	%fd40, %fd37, %fd39;
	mul.rn.f64 	%fd41, %fd20, %fd20;
	neg.f64 	%fd42, %fd41;
	fma.rn.f64 	%fd43, %fd20, %fd20, %fd42;
	{
	.reg .b32 %temp; 
	mov.b64 	{%r22, %temp}, %fd32;
	}
	{
	.reg .b32 %temp; 
	mov.b64 	{%temp, %r23}, %fd32;
	}
	add.s32 	%r24, %r23, 1048576;
	mov.b64 	%fd44, {%r22, %r24};
	fma.rn.f64 	%fd45, %fd20, %fd44, %fd43;
	mul.rn.f64 	%fd46, %fd41, %fd20;
	neg.f64 	%fd47, %fd46;
	fma.rn.f64 	%fd48, %fd41, %fd20, %fd47;
	fma.rn.f64 	%fd49, %fd41, %fd32, %fd48;
	fma.rn.f64 	%fd50, %fd45, %fd20, %fd49;
	mul.rn.f64 	%fd51, %fd38, %fd46;
	neg.f64 	%fd52, %fd51;
	fma.rn.f64 	%fd53, %fd38, %fd46, %fd52;
	fma.rn.f64 	%fd54, %fd38, %fd50, %fd53;
	fma.rn.f64 	%fd55, %fd40, %fd46, %fd54;
	add.f64 	%fd56, %fd51, %fd55;
	sub.f64 	%fd57, %fd51, %fd56;
	add.f64 	%fd58, %fd55, %fd57;
	add.f64 	%fd59, %fd20, %fd56;
	sub.f64 	%fd60, %fd20, %fd59;
	add.f64 	%fd61, %fd56, %fd60;
	add.f64 	%fd62, %fd58, %fd61;
	add.f64 	%fd63, %fd32, %fd62;
	add.f64 	%fd64, %fd59, %fd63;
	sub.f64 	%fd65, %fd59, %fd64;
	add.f64 	%fd66, %fd63, %fd65;
	xor.b32  	%r25, %r48, -2147483648;
	mov.b32 	%r26, 1127219200;
	mov.b64 	%fd67, {%r25, %r26};
	mov.b32 	%r27, -2147483648;
	mov.b64 	%fd68, {%r27, %r26};
	sub.f64 	%fd69, %fd67, %fd68;
	fma.rn.f64 	%fd70, %fd69, 0d3FE62E42FEFA39EF, %fd64;
	fma.rn.f64 	%fd71, %fd69, 0dBFE62E42FEFA39EF, %fd70;
	sub.f64 	%fd72, %fd71, %fd64;
	sub.f64 	%fd73, %fd66, %fd72;
	fma.rn.f64 	%fd74, %fd69, 0d3C7ABC9E3B39803F, %fd73;
	add.f64 	%fd75, %fd70, %fd74;
	sub.f64 	%fd76, %fd70, %fd75;
	add.f64 	%fd77, %fd74, %fd76;
	mov.f64 	%fd78, 0d4000000000000000;
	{
	.reg .b32 %temp; 
	mov.b64 	{%temp, %r28}, %fd78;
	}
	{
	.reg .b32 %temp; 
	mov.b64 	{%r29, %temp}, %fd78;
	}
	shl.b32 	%r30, %r28, 1;
	setp.gt.u32 	%p3, %r30, -33554433;
	and.b32  	%r31, %r28, -15728641;
	selp.b32 	%r32, %r31, %r28, %p3;
	mov.b64 	%fd79, {%r29, %r32};
	mul.rn.f64 	%fd80, %fd75, %fd79;
	neg.f64 	%fd81, %fd80;
	fma.rn.f64 	%fd82, %fd75, %fd79, %fd81;
	fma.rn.f64 	%fd83, %fd77, %fd79, %fd82;
	add.f64 	%fd4, %fd80, %fd83;
	sub.f64 	%fd84, %fd80, %fd4;
	add.f64 	%fd5, %fd83, %fd84;
	fma.rn.f64 	%fd85, %fd4, 0d3FF71547652B82FE, 0d4338000000000000;
	{
	.reg .b32 %temp; 
	mov.b64 	{%r13, %temp}, %fd85;
	}
	mov.f64 	%fd86, 0dC338000000000000;
	add.rn.f64 	%fd87, %fd85, %fd86;
	fma.rn.f64 	%fd88, %fd87, 0dBFE62E42FEFA39EF, %fd4;
	fma.rn.f64 	%fd89, %fd87, 0dBC7ABC9E3B39803F, %fd88;
	fma.rn.f64 	%fd90, %fd89, 0d3E5ADE1569CE2BDF, 0d3E928AF3FCA213EA;
	fma.rn.f64 	%fd91, %fd90, %fd89, 0d3EC71DEE62401315;
	fma.rn.f64 	%fd92, %fd91, %fd89, 0d3EFA01997C89EB71;
	fma.rn.f64 	%fd93, %fd92, %fd89, 0d3F2A01A014761F65;
	fma.rn.f64 	%fd94, %fd93, %fd89, 0d3F56C16C1852B7AF;
	fma.rn.f64 	%fd95, %fd94, %fd89, 0d3F81111111122322;
	fma.rn.f64 	%fd96, %fd95, %fd89, 0d3FA55555555502A1;
	fma.rn.f64 	%fd97, %fd96, %fd89, 0d3FC5555555555511;
	fma.rn.f64 	%fd98, %fd97, %fd89, 0d3FE000000000000B;
	fma.rn.f64 	%fd99, %fd98, %fd89, 0d3FF0000000000000;
	fma.rn.f64 	%fd100, %fd99, %fd89, 0d3FF0000000000000;
	{
	.reg .b32 %temp; 
	mov.b64 	{%r14, %temp}, %fd100;
	}
	{
	.reg .b32 %temp; 
	mov.b64 	{%temp, %r15}, %fd100;
	}
	shl.b32 	%r33, %r13, 20;
	add.s32 	%r34, %r33, %r15;
	mov.b64 	%fd108, {%r14, %r34};
	{
	.reg .b32 %temp; 
	mov.b64 	{%temp, %r35}, %fd4;
	}
	mov.b32 	%f2, %r35;
	abs.f32 	%f1, %f2;
	setp.lt.f32 	%p4, %f1, 0f4086232B;
	@%p4 bra 	$L__BB6_7;
	setp.lt.f64 	%p5, %fd4, 0d0000000000000000;
	add.f64 	%fd101, %fd4, 0d7FF0000000000000;
	selp.f64 	%fd108, 0d0000000000000000, %fd101, %p5;
	setp.geu.f32 	%p6, %f1, 0f40874800;
	@%p6 bra 	$L__BB6_7;
	shr.u32 	%r36, %r13, 31;
	add.s32 	%r37, %r13, %r36;
	shr.s32 	%r38, %r37, 1;
	shl.b32 	%r39, %r38, 20;
	add.s32 	%r40, %r15, %r39;
	mov.b64 	%fd102, {%r14, %r40};
	sub.s32 	%r41, %r13, %r38;
	shl.b32 	%r42, %r41, 20;
	add.s32 	%r43, %r42, 1072693248;
	mov.b32 	%r44, 0;
	mov.b64 	%fd103, {%r44, %r43};
	mul.f64 	%fd108, %fd103, %fd102;
$L__BB6_7:
	abs.f64 	%fd104, %fd108;
	setp.eq.f64 	%p7, %fd104, 0d7FF0000000000000;
	fma.rn.f64 	%fd105, %fd108, %fd5, %fd108;
	selp.f64 	%fd106, %fd108, %fd105, %p7;
	st.param.f64 	[func_retval0], %fd106;
	ret;

}


// ===== COMPILED SASS (sm_100) =====

	.target	sm_100

	.elftype	@"ET_EXEC"


//--------------------- .note.nv.tkinfo           --------------------------
	.section	.note.nv.tkinfo,"",@"SHT_NOTE"
	.sectionflags	@"SHF_NOTE_NV_TKINFO"
	.tkinfo
        /*0018*/ 	.word	0x00000002
        /*0030*/ 	.string	""
        /*0030*/ 	.string	"ptxas"
        /*0030*/ 	.string	"Cuda compilation tools, release 13.0, V13.0.88"
        /*0030*/ 	.string	"Build cuda_13.0.r13.0/compiler.36424714_0"
        /*0030*/ 	.string	"-arch sm_100 -m 64 "



//--------------------- .note.nv.cuinfo           --------------------------
	.section	.note.nv.cuinfo,"",@"SHT_NOTE"
	.sectionflags	@"SHF_NOTE_NV_CUINFO"
        /*0018*/ 	.short	0x0002
        /*001a*/ 	.short	0x0064
        /*001c*/ 	.short	0x0082
	.zero		2


//--------------------- .nv.info                  --------------------------
	.section	.nv.info,"",@"SHT_CUDA_INFO"
	.align	4


	//----- nvinfo : EIATTR_REGCOUNT
	.align		4
        /*0000*/ 	.byte	0x04, 0x2f
        /*0002*/ 	.short	(.L_1 - .L_0)
	.align		4
.L_0:
        /*0004*/ 	.word	index@(_Z18predictModelKernelPiS_S_dddii)
        /*0008*/ 	.word	0x00000011


	//----- nvinfo : EIATTR_FRAME_SIZE
	.align		4
.L_1:
        /*000c*/ 	.byte	0x04, 0x11
        /*000e*/ 	.short	(.L_3 - .L_2)
	.align		4
.L_2:
        /*0010*/ 	.word	index@(_Z18predictModelKernelPiS_S_dddii)
        /*0014*/ 	.word	0x00000000


	//----- nvinfo : EIATTR_REGCOUNT
	.align		4
.L_3:
        /*0018*/ 	.byte	0x04, 0x2f
        /*001a*/ 	.short	(.L_5 - .L_4)
	.align		4
.L_4:
        /*001c*/ 	.word	index@(_Z29calculateStandardErrorsKernelPiS_S_ii)
        /*0020*/ 	.word	0x0000001e


	//----- nvinfo : EIATTR_FRAME_SIZE
	.align		4
.L_5:
        /*0024*/ 	.byte	0x04, 0x11
        /*0026*/ 	.short	(.L_7 - .L_6)
	.align		4
.L_6:
        /*0028*/ 	.word	index@($_Z29calculateStandardErrorsKernelPiS_S_ii$__internal_accurate_pow)
        /*002c*/ 	.word	0x00000000


	//----- nvinfo : EIATTR_FRAME_SIZE
	.align		4
.L_7:
        /*0030*/ 	.byte	0x04, 0x11
        /*0032*/ 	.short	(.L_9 - .L_8)
	.align		4
.L_8:
        /*0034*/ 	.word	index@($__internal_0_$__cuda_sm20_div_rn_f64_full)
        /*0038*/ 	.word	0x00000000


	//----- nvinfo : EIATTR_FRAME_SIZE
	.align		4
.L_9:
        /*003c*/ 	.byte	0x04, 0x11
        /*003e*/ 	.short	(.L_11 - .L_10)
	.align		4
.L_10:
        /*0040*/ 	.word	index@(_Z29calculateStandardErrorsKernelPiS_S_ii)
        /*0044*/ 	.word	0x00000000


	//----- nvinfo : EIATTR_REGCOUNT
	.align		4
.L_11:
        /*0048*/ 	.byte	0x04, 0x2f
        /*004a*/ 	.short	(.L_13 - .L_12)
	.align		4
.L_12:
        /*004c*/ 	.word	index@(_Z15copyArrayKernelPiS_i)
        /*0050*/ 	.word	0x0000000a


	//----- nvinfo : EIATTR_FRAME_SIZE
	.align		4
.L_13:
        /*0054*/ 	.byte	0x04, 0x11
        /*0056*/ 	.short	(.L_15 - .L_14)
	.align		4
.L_14:
        /*0058*/ 	.word	index@(_Z15copyArrayKernelPiS_i)
        /*005c*/ 	.word	0x00000000


	//----- nvinfo : EIATTR_REGCOUNT
	.align		4
.L_15:
        /*0060*/ 	.byte	0x04, 0x2f
        /*0062*/ 	.short	(.L_17 - .L_16)
	.align		4
.L_16:
        /*0064*/ 	.word	index@(_Z21calculateSquareKernelPiS_ii)
        /*0068*/ 	.word	0x0000000a


	//----- nvinfo : EIATTR_FRAME_SIZE
	.align		4
.L_17:
        /*006c*/ 	.byte	0x04, 0x11
        /*006e*/ 	.short	(.L_19 - .L_18)
	.align		4
.L_18:
        /*0070*/ 	.word	index@(_Z21calculateSquareKernelPiS_ii)
        /*0074*/ 	.word	0x00000000


	//----- nvinfo : EIATTR_REGCOUNT
	.align		4
.L_19:
        /*0078*/ 	.byte	0x04, 0x2f
        /*007a*/ 	.short	(.L_21 - .L_20)
	.align		4
.L_20:
        /*007c*/ 	.word	index@(_Z34calculateSumOfProductSquaredKernelPiS_iii)
        /*0080*/ 	.word	0x0000000c


	//----- nvinfo : EIATTR_FRAME_SIZE
	.align		4
.L_21:
        /*0084*/ 	.byte	0x04, 0x11
        /*0086*/ 	.short	(.L_23 - .L_22)
	.align		4
.L_22:
        /*0088*/ 	.word	index@(_Z34calculateSumOfProductSquaredKernelPiS_iii)
        /*008c*/ 	.word	0x00000000


	//----- nvinfo : EIATTR_REGCOUNT
	.align		4
.L_23:
        /*0090*/ 	.byte	0x04, 0x2f
        /*0092*/ 	.short	(.L_25 - .L_24)
	.align		4
.L_24:
        /*0094*/ 	.word	index@(_Z21calculateVarSumKernelPiS_ii)
        /*0098*/ 	.word	0x0000000a


	//----- nvinfo : EIATTR_FRAME_SIZE
	.align		4
.L_25:
        /*009c*/ 	.byte	0x04, 0x11
        /*009e*/ 	.short	(.L_27 - .L_26)
	.align		4
.L_26:
        /*00a0*/ 	.word	index@(_Z21calculateVarSumKernelPiS_ii)
        /*00a4*/ 	.word	0x00000000


	//----- nvinfo : EIATTR_MIN_STACK_SIZE
	.align		4
.L_27:
        /*00a8*/ 	.byte	0x04, 0x12
        /*00aa*/ 	.short	(.L_29 - .L_28)
	.align		4
.L_28:
        /*00ac*/ 	.word	index@(_Z21calculateVarSumKernelPiS_ii)
        /*00b0*/ 	.word	0x00000000


	//----- nvinfo : EIATTR_MIN_STACK_SIZE
	.align		4
.L_29:
        /*00b4*/ 	.byte	0x04, 0x12
        /*00b6*/ 	.short	(.L_31 - .L_30)
	.align		4
.L_30:
        /*00b8*/ 	.word	index@(_Z34calculateSumOfProductSquaredKernelPiS_iii)
        /*00bc*/ 	.word	0x00000000


	//----- nvinfo : EIATTR_MIN_STACK_SIZE
	.align		4
.L_31:
        /*00c0*/ 	.byte	0x04, 0x12
        /*00c2*/ 	.short	(.L_33 - .L_32)
	.align		4
.L_32:
        /*00c4*/ 	.word	index@(_Z21calculateSquareKernelPiS_ii)
        /*00c8*/ 	.word	0x00000000


	//----- nvinfo : EIATTR_MIN_STACK_SIZE
	.align		4
.L_33:
        /*00cc*/ 	.byte	0x04, 0x12
        /*00ce*/ 	.short	(.L_35 - .L_34)
	.align		4
.L_34:
        /*00d0*/ 	.word	index@(_Z15copyArrayKernelPiS_i)
        /*00d4*/ 	.word	0x00000000


	//----- nvinfo : EIATTR_MIN_STACK_SIZE
	.align		4
.L_35:
        /*00d8*/ 	.byte	0x04, 0x12
        /*00da*/ 	.short	(.L_37 - .L_36)
	.align		4
.L_36:
        /*00dc*/ 	.word	index@(_Z29calculateStandardErrorsKernelPiS_S_ii)
        /*00e0*/ 	.word	0x00000000


	//----- nvinfo : EIATTR_MIN_STACK_SIZE
	.align		4
.L_37:
        /*00e4*/ 	.byte	0x04, 0x12
        /*00e6*/ 	.short	(.L_39 - .L_38)
	.align		4
.L_38:
        /*00e8*/ 	.word	index@(_Z18predictModelKernelPiS_S_dddii)
        /*00ec*/ 	.word	0x00000000
.L_39:


//--------------------- .nv.compat                --------------------------
	.section	.nv.compat,"",@"SHT_CUDA_COMPAT_INFO"
	.align	4
        /*0000*/ 	.byte	0x02, 0x09, 0x00, 0x00, 0x02, 0x02, 0x01, 0x00, 0x02, 0x05, 0x05, 0x00, 0x03, 0x07, 0x01, 0x01
        /*0010*/ 	.byte	0x02, 0x03, 0x00, 0x00, 0x02, 0x06, 0x01, 0x00, 0x04, 0x0b, 0x08, 0x00, 0x01, 0x00, 0x00, 0x00
        /*0020*/ 	.byte	0x00, 0x00, 0x00, 0x00


//--------------------- .nv.info._Z21calculateVarSumKernelPiS_ii --------------------------
	.section	.nv.info._Z21calculateVarSumKernelPiS_ii,"",@"SHT_CUDA_INFO"
	.sectionflags	@""
	.align	4


	//----- nvinfo : EIATTR_CUDA_API_VERSION
	.align		4
        /*0000*/ 	.byte	0x04, 0x37
        /*0002*/ 	.short	(.L_41 - .L_40)
.L_40:
        /*0004*/ 	.word	0x00000082


	//----- nvinfo : EIATTR_KPARAM_INFO
	.align		4
.L_41:
        /*0008*/ 	.byte	0x04, 0x17
        /*000a*/ 	.short	(.L_43 - .L_42)
.L_42:
        /*000c*/ 	.word	0x00000000
        /*0010*/ 	.short	0x0003
        /*0012*/ 	.short	0x0014
        /*0014*/ 	.byte	0x00, 0xf0, 0x11, 0x00


	//----- nvinfo : EIATTR_KPARAM_INFO
	.align		4
.L_43:
        /*0018*/ 	.byte	0x04, 0x17
        /*001a*/ 	.short	(.L_45 - .L_44)
.L_44:
        /*001c*/ 	.word	0x00000000
        /*0020*/ 	.short	0x0002
        /*0022*/ 	.short	0x0010
        /*0024*/ 	.byte	0x00, 0xf0, 0x11, 0x00


	//----- nvinfo : EIATTR_KPARAM_INFO
	.align		4
.L_45:
        /*0028*/ 	.byte	0x04, 0x17
        /*002a*/ 	.short	(.L_47 - .L_46)
.L_46:
        /*002c*/ 	.word	0x00000000
        /*0030*/ 	.short	0x0001
        /*0032*/ 	.short	0x0008
        /*0034*/ 	.byte	0x00, 0xf5, 0x21, 0x00


	//----- nvinfo : EIATTR_KPARAM_INFO
	.align		4
.L_47:
        /*0038*/ 	.byte	0x04, 0x17
        /*003a*/ 	.short	(.L_49 - .L_48)
.L_48:
        /*003c*/ 	.word	0x00000000
        /*0040*/ 	.short	0x0000
        /*0042*/ 	.short	0x0000
        /*0044*/ 	.byte	0x00, 0xf5, 0x21, 0x00


	//----- nvinfo : EIATTR_SPARSE_MMA_MASK
	.align		4
.L_49:
        /*0048*/ 	.byte	0x03, 0x50
        /*004a*/ 	.short	0x0000


	//----- nvinfo : EIATTR_MAXREG_COUNT
	.align		4
        /*004c*/ 	.byte	0x03, 0x1b
        /*004e*/ 	.short	0x00ff


	//----- nvinfo : EIATTR_MERCURY_ISA_VERSION
	.align		4
        /*0050*/ 	.byte	0x03, 0x5f
        /*0052*/ 	.short	0x0101


	//----- nvinfo : EIATTR_INT_WARP_WIDE_INSTR_OFFSETS
	.align		4
        /*0054*/ 	.byte	0x04, 0x31
        /*0056*/ 	.short	(.L_51 - .L_50)


	//   ....[0]....
.L_50:
        /*0058*/ 	.word	0x000000e0


	//   ....[1]....
        /*005c*/ 	.word	0x00000120


	//----- nvinfo : EIATTR_VRC_CTA_INIT_COUNT
	.align		4
.L_51:
        /*0060*/ 	.byte	0x02, 0x4a
	.zero		1
	.zero		1


	//----- nvinfo : EIATTR_EXIT_INSTR_OFFSETS
	.align		4
        /*0064*/ 	.byte	0x04, 0x1c
        /*0066*/ 	.short	(.L_53 - .L_52)


	//   ....[0]....
.L_52:
        /*0068*/ 	.word	0x00000080


	//   ....[1]....
        /*006c*/ 	.word	0x00000150


	//----- nvinfo : EIATTR_CBANK_PARAM_SIZE
	.align		4
.L_53:
        /*0070*/ 	.byte	0x03, 0x19
        /*0072*/ 	.short	0x0018


	//----- nvinfo : EIATTR_PARAM_CBANK
	.align		4
        /*0074*/ 	.byte	0x04, 0x0a
        /*0076*/ 	.short	(.L_55 - .L_54)
	.align		4
.L_54:
        /*0078*/ 	.word	index@(.nv.constant0._Z21calculateVarSumKernelPiS_ii)
        /*007c*/ 	.short	0x0380
        /*007e*/ 	.short	0x0018


	//----- nvinfo : EIATTR_SW_WAR
	.align		4
.L_55:
        /*0080*/ 	.byte	0x04, 0x36
        /*0082*/ 	.short	(.L_57 - .L_56)
.L_56:
        /*0084*/ 	.word	0x00000008
.L_57:


//--------------------- .nv.info._Z34calculateSumOfProductSquaredKernelPiS_iii --------------------------
	.section	.nv.info._Z34calculateSumOfProductSquaredKernelPiS_iii,"",@"SHT_CUDA_INFO"
	.sectionflags	@""
	.align	4


	//----- nvinfo : EIATTR_CUDA_API_VERSION
	.align		4
        /*0000*/ 	.byte	0x04, 0x37
        /*0002*/ 	.short	(.L_59 - .L_58)
.L_58:
        /*0004*/ 	.word	0x00000082


	//----- nvinfo : EIATTR_KPARAM_INFO
	.align		4
.L_59:
        /*0008*/ 	.byte	0x04, 0x17
        /*000a*/ 	.short	(.L_61 - .L_60)
.L_60:
        /*000c*/ 	.word	0x00000000
        /*0010*/ 	.short	0x0004
        /*0012*/ 	.short	0x0018
        /*0014*/ 	.byte	0x00, 0xf0, 0x11, 0x00


	//----- nvinfo : EIATTR_KPARAM_INFO
	.align		4
.L_61:
        /*0018*/ 	.byte	0x04, 0x17
        /*001a*/ 	.short	(.L_63 - .L_62)
.L_62:
        /*001c*/ 	.word	0x00000000
        /*0020*/ 	.short	0x0003
        /*0022*/ 	.short	0x0014
        /*0024*/ 	.byte	0x00, 0xf0, 0x11, 0x00


	//----- nvinfo : EIATTR_KPARAM_INFO
	.align		4
.L_63:
        /*0028*/ 	.byte	0x04, 0x17
        /*002a*/ 	.short	(.L_65 - .L_64)
.L_64:
        /*002c*/ 	.word	0x00000000
        /*0030*/ 	.short	0x0002
        /*0032*/ 	.short	0x0010
        /*0034*/ 	.byte	0x00, 0xf0, 0x11, 0x00


	//----- nvinfo : EIATTR_KPARAM_INFO
	.align		4
.L_65:
        /*0038*/ 	.byte	0x04, 0x17
        /*003a*/ 	.short	(.L_67 - .L_66)
.L_66:
        /*003c*/ 	.word	0x00000000
        /*0040*/ 	.short	0x0001
        /*0042*/ 	.short	0x0008
        /*0044*/ 	.byte	0x00, 0xf5, 0x21, 0x00


	//----- nvinfo : EIATTR_KPARAM_INFO
	.align		4
.L_67:
        /*0048*/ 	.byte	0x04, 0x17
        /*004a*/ 	.short	(.L_69 - .L_68)
.L_68:
        /*004c*/ 	.word	0x00000000
        /*0050*/ 	.short	0x0000
        /*0052*/ 	.short	0x0000
        /*0054*/ 	.byte	0x00, 0xf5, 0x21, 0x00


	//----- nvinfo : EIATTR_SPARSE_MMA_MASK
	.align		4
.L_69:
        /*0058*/ 	.byte	0x03, 0x50
        /*005a*/ 	.short	0x0000


	//----- nvinfo : EIATTR_MAXREG_COUNT
	.align		4
        /*005c*/ 	.byte	0x03, 0x1b
        /*005e*/ 	.short	0x00ff


	//----- nvinfo : EIATTR_MERCURY_ISA_VERSION
	.align		4
        /*0060*/ 	.byte	0x03, 0x5f
        /*0062*/ 	.short	0x0101


	//----- nvinfo : EIATTR_INT_WARP_WIDE_INSTR_OFFSETS
	.align		4
        /*0064*/ 	.byte	0x04, 0x31
        /*0066*/ 	.short	(.L_71 - .L_70)


	//   ....[0]....
.L_70:
        /*0068*/ 	.word	0x00000130


	//   ....[1]....
        /*006c*/ 	.word	0x00000180


	//----- nvinfo : EIATTR_VRC_CTA_INIT_COUNT
	.align		4
.L_71:
        /*0070*/ 	.byte	0x02, 0x4a
	.zero		1
	.zero		1


	//----- nvinfo : EIATTR_EXIT_INSTR_OFFSETS
	.align		4
        /*0074*/ 	.byte	0x04, 0x1c
        /*0076*/ 	.short	(.L_73 - .L_72)


	//   ....[0]....
.L_72:
        /*0078*/ 	.word	0x000000b0


	//   ....[1]....
        /*007c*/ 	.word	0x000001b0


	//----- nvinfo : EIATTR_CBANK_PARAM_SIZE
	.align		4
.L_73:
        /*0080*/ 	.byte	0x03, 0x19
        /*0082*/ 	.short	0x001c


	//----- nvinfo : EIATTR_PARAM_CBANK
	.align		4
        /*0084*/ 	.byte	0x04, 0x0a
        /*0086*/ 	.short	(.L_75 - .L_74)
	.align		4
.L_74:
        /*0088*/ 	.word	index@(.nv.constant0._Z34calculateSumOfProductSquaredKernelPiS_iii)
        /*008c*/ 	.short	0x0380
        /*008e*/ 	.short	0x001c


	//----- nvinfo : EIATTR_SW_WAR
	.align		4
.L_75:
        /*0090*/ 	.byte	0x04, 0x36
        /*0092*/ 	.short	(.L_77 - .L_76)
.L_76:
        /*0094*/ 	.word	0x00000008
.L_77:


//--------------------- .nv.info._Z21calculateSquareKernelPiS_ii --------------------------
	.section	.nv.info._Z21calculateSquareKernelPiS_ii,"",@"SHT_CUDA_INFO"
	.sectionflags	@""
	.align	4


	//----- nvinfo : EIATTR_CUDA_API_VERSION
	.align		4
        /*0000*/ 	.byte	0x04, 0x37
        /*0002*/ 	.short	(.L_79 - .L_78)
.L_78:
        /*0004*/ 	.word	0x00000082


	//----- nvinfo : EIATTR_KPARAM_INFO
	.align		4
.L_79:
        /*0008*/ 	.byte	0x04, 0x17
        /*000a*/ 	.short	(.L_81 - .L_80)
.L_80:
        /*000c*/ 	.word	0x00000000
        /*0010*/ 	.short	0x0003
        /*0012*/ 	.short	0x0014
        /*0014*/ 	.byte	0x00, 0xf0, 0x11, 0x00


	//----- nvinfo : EIATTR_KPARAM_INFO
	.align		4
.L_81:
        /*0018*/ 	.byte	0x04, 0x17
        /*001a*/ 	.short	(.L_83 - .L_82)
.L_82:
        /*001c*/ 	.word	0x00000000
        /*0020*/ 	.short	0x0002
        /*0022*/ 	.short	0x0010
        /*0024*/ 	.byte	0x00, 0xf0, 0x11, 0x00


	//----- nvinfo : EIATTR_KPARAM_INFO
	.align		4
.L_83:
        /*0028*/ 	.byte	0x04, 0x17
        /*002a*/ 	.short	(.L_85 - .L_84)
.L_84:
        /*002c*/ 	.word	0x00000000
        /*0030*/ 	.short	0x0001
        /*0032*/ 	.short	0x0008
        /*0034*/ 	.byte	0x00, 0xf5, 0x21, 0x00


	//----- nvinfo : EIATTR_KPARAM_INFO
	.align		4
.L_85:
        /*0038*/ 	.byte	0x04, 0x17
        /*003a*/ 	.short	(.L_87 - .L_86)
.L_86:
        /*003c*/ 	.word	0x00000000
        /*0040*/ 	.short	0x0000
        /*0042*/ 	.short	0x0000
        /*0044*/ 	.byte	0x00, 0xf5, 0x21, 0x00


	//----- nvinfo : EIATTR_SPARSE_MMA_MASK
	.align		4
.L_87:
        /*0048*/ 	.byte	0x03, 0x50
        /*004a*/ 	.short	0x0000


	//----- nvinfo : EIATTR_MAXREG_COUNT
	.align		4
        /*004c*/ 	.byte	0x03, 0x1b
        /*004e*/ 	.short	0x00ff


	//----- nvinfo : EIATTR_MERCURY_ISA_VERSION
	.align		4
        /*0050*/ 	.byte	0x03, 0x5f
        /*0052*/ 	.short	0x0101


	//----- nvinfo : EIATTR_INT_WARP_WIDE_INSTR_OFFSETS
	.align		4
        /*0054*/ 	.byte	0x04, 0x31
        /*0056*/ 	.short	(.L_89 - .L_88)


	//   ....[0]....
.L_88:
        /*0058*/ 	.word	0x000000e0


	//   ....[1]....
        /*005c*/ 	.word	0x00000130


	//----- nvinfo : EIATTR_VRC_CTA_INIT_COUNT
	.align		4
.L_89:
        /*0060*/ 	.byte	0x02, 0x4a
	.zero		1
	.zero		1


	//----- nvinfo : EIATTR_EXIT_INSTR_OFFSETS
	.align		4
        /*0064*/ 	.byte	0x04, 0x1c
        /*0066*/ 	.short	(.L_91 - .L_90)


	//   ....[0]....
.L_90:
        /*0068*/ 	.word	0x00000080


	//   ....[1]....
        /*006c*/ 	.word	0x00000160


	//----- nvinfo : EIATTR_CBANK_PARAM_SIZE
	.align		4
.L_91:
        /*0070*/ 	.byte	0x03, 0x19
        /*0072*/ 	.short	0x0018


	//----- nvinfo : EIATTR_PARAM_CBANK
	.align		4
        /*0074*/ 	.byte	0x04, 0x0a
        /*0076*/ 	.short	(.L_93 - .L_92)
	.align		4
.L_92:
        /*0078*/ 	.word	index@(.nv.constant0._Z21calculateSquareKernelPiS_ii)
        /*007c*/ 	.short	0x0380
        /*007e*/ 	.short	0x0018


	//----- nvinfo : EIATTR_SW_WAR
	.align		4
.L_93:
        /*0080*/ 	.byte	0x04, 0x36
        /*0082*/ 	.short	(.L_95 - .L_94)
.L_94:
        /*0084*/ 	.word	0x00000008
.L_95:


//--------------------- .nv.info._Z15copyArrayKernelPiS_i --------------------------
	.section	.nv.info._Z15copyArrayKernelPiS_i,"",@"SHT_CUDA_INFO"
	.sectionflags	@""
	.align	4


	//----- nvinfo : EIATTR_CUDA_API_VERSION
	.align		4
        /*0000*/ 	.byte	0x04, 0x37
        /*0002*/ 	.short	(.L_97 - .L_96)
.L_96:
        /*0004*/ 	.word	0x00000082


	//----- nvinfo : EIATTR_KPARAM_INFO
	.align		4
.L_97:
        /*0008*/ 	.byte	0x04, 0x17
        /*000a*/ 	.short	(.L_99 - .L_98)
.L_98:
        /*000c*/ 	.word	0x00000000
        /*0010*/ 	.short	0x0002
        /*0012*/ 	.short	0x0010
        /*0014*/ 	.byte	0x00, 0xf0, 0x11, 0x00


	//----- nvinfo : EIATTR_KPARAM_INFO
	.align		4
.L_99:
        /*0018*/ 	.byte	0x04, 0x17
        /*001a*/ 	.short	(.L_101 - .L_100)
.L_100:
        /*001c*/ 	.word	0x00000000
        /*0020*/ 	.short	0x0001
        /*0022*/ 	.short	0x0008
        /*0024*/ 	.byte	0x00, 0xf5, 0x21, 0x00


	//----- nvinfo : EIATTR_KPARAM_INFO
	.align		4
.L_101:
        /*0028*/ 	.byte	0x04, 0x17
        /*002a*/ 	.short	(.L_103 - .L_102)
.L_102:
        /*002c*/ 	.word	0x00000000
        /*0030*/ 	.short	0x0000
        /*0032*/ 	.short	0x0000
        /*0034*/ 	.byte	0x00, 0xf5, 0x21, 0x00


	//----- nvinfo : EIATTR_SPARSE_MMA_MASK
	.align		4
.L_103:
        /*0038*/ 	.byte	0x03, 0x50
        /*003a*/ 	.short	0x0000


	//----- nvinfo : EIATTR_MAXREG_COUNT
	.align		4
        /*003c*/ 	.byte	0x03, 0x1b
        /*003e*/ 	.short	0x00ff


	//----- nvinfo : EIATTR_MERCURY_ISA_VERSION
	.align		4
        /*0040*/ 	.byte	0x03, 0x5f
        /*0042*/ 	.short	0x0101


	//----- nvinfo : EIATTR_VRC_CTA_INIT_COUNT
	.align		4
        /*0044*/ 	.byte	0x02, 0x4a
	.zero		1
	.zero		1


	//----- nvinfo : EIATTR_EXIT_INSTR_OFFSETS
	.align		4
        /*0048*/ 	.byte	0x04, 0x1c
        /*004a*/ 	.short	(.L_105 - .L_104)


	//   ....[0]....
.L_104:
        /*004c*/ 	.word	0x00000070


	//   ....[1]....
        /*0050*/ 	.word	0x000000f0


	//----- nvinfo : EIATTR_CBANK_PARAM_SIZE
	.align		4
.L_105:
        /*0054*/ 	.byte	0x03, 0x19
        /*0056*/ 	.short	0x0014


	//----- nvinfo : EIATTR_PARAM_CBANK
	.align		4
        /*0058*/ 	.byte	0x04, 0x0a
        /*005a*/ 	.short	(.L_107 - .L_106)
	.align		4
.L_106:
        /*005c*/ 	.word	index@(.nv.constant0._Z15copyArrayKernelPiS_i)
        /*0060*/ 	.short	0x0380
        /*0062*/ 	.short	0x0014


	//----- nvinfo : EIATTR_SW_WAR
	.align		4
.L_107:
        /*0064*/ 	.byte	0x04, 0x36
        /*0066*/ 	.short	(.L_109 - .L_108)
.L_108:
        /*0068*/ 	.word	0x00000008
.L_109:


//--------------------- .nv.info._Z29calculateStandardErrorsKernelPiS_S_ii --------------------------
	.section	.nv.info._Z29calculateStandardErrorsKernelPiS_S_ii,"",@"SHT_CUDA_INFO"
	.sectionflags	@""
	.align	4


	//----- nvinfo : EIATTR_CUDA_API_VERSION
	.align		4
        /*0000*/ 	.byte	0x04, 0x37
        /*0002*/ 	.short	(.L_111 - .L_110)
.L_110:
        /*0004*/ 	.word	0x00000082


	//----- nvinfo : EIATTR_KPARAM_INFO
	.align		4
.L_111:
        /*0008*/ 	.byte	0x04, 0x17
        /*000a*/ 	.short	(.L_113 - .L_112)
.L_112:
        /*000c*/ 	.word	0x00000000
        /*0010*/ 	.short	0x0004
        /*0012*/ 	.short	0x001c
        /*0014*/ 	.byte	0x00, 0xf0, 0x11, 0x00


	//----- nvinfo : EIATTR_KPARAM_INFO
	.align		4
.L_113:
        /*0018*/ 	.byte	0x04, 0x17
        /*001a*/ 	.short	(.L_115 - .L_114)
.L_114:
        /*001c*/ 	.word	0x00000000
        /*0020*/ 	.short	0x0003
        /*0022*/ 	.short	0x0018
        /*0024*/ 	.byte	0x00, 0xf0, 0x11, 0x00


	//----- nvinfo : EIATTR_KPARAM_INFO
	.align		4
.L_115:
        /*0028*/ 	.byte	0x04, 0x17
        /*002a*/ 	.short	(.L_117 - .L_116)
.L_116:
        /*002c*/ 	.word	0x00000000
        /*0030*/ 	.short	0x0002
        /*0032*/ 	.short	0x0010
        /*0034*/ 	.byte	0x00, 0xf5, 0x21, 0x00


	//----- nvinfo : EIATTR_KPARAM_INFO
	.align		4
.L_117:
        /*0038*/ 	.byte	0x04, 0x17
        /*003a*/ 	.short	(.L_119 - .L_118)
.L_118:
        /*003c*/ 	.word	0x00000000
        /*0040*/ 	.short	0x0001
        /*0042*/ 	.short	0x0008
        /*0044*/ 	.byte	0x00, 0xf5, 0x21, 0x00


	//----- nvinfo : EIATTR_KPARAM_INFO
	.align		4
.L_119:
        /*0048*/ 	.byte	0x04, 0x17
        /*004a*/ 	.short	(.L_121 - .L_120)
.L_120:
        /*004c*/ 	.word	0x00000000
        /*0050*/ 	.short	0x0000
        /*0052*/ 	.short	0x0000
        /*0054*/ 	.byte	0x00, 0xf5, 0x21, 0x00


	//----- nvinfo : EIATTR_SPARSE_MMA_MASK
	.align		4
.L_121:
        /*0058*/ 	.byte	0x03, 0x50
        /*005a*/ 	.short	0x0000


	//----- nvinfo : EIATTR_MAXREG_COUNT
	.align		4
        /*005c*/ 	.byte	0x03, 0x1b
        /*005e*/ 	.short	0x00ff


	//----- nvinfo : EIATTR_NUM_BARRIERS
	.align		4
        /*0060*/ 	.byte	0x02, 0x4c
        /*0062*/ 	.byte	0x01
	.zero		1


	//----- nvinfo : EIATTR_MERCURY_ISA_VERSION
	.align		4
        /*0064*/ 	.byte	0x03, 0x5f
        /*0066*/ 	.short	0x0101


	//----- nvinfo : EIATTR_INT_WARP_WIDE_INSTR_OFFSETS
	.align		4
        /*0068*/ 	.byte	0x04, 0x31
        /*006a*/ 	.short	(.L_123 - .L_122)


	//   ....[0]....
.L_122:
        /*006c*/ 	.word	0x000000d0


	//   ....[1]....
        /*0070*/ 	.word	0x00000120


	//   ....[2]....
        /*0074*/ 	.word	0x00000470


	//   ....[3]....
        /*0078*/ 	.word	0x000004a0


	//----- nvinfo : EIATTR_VRC_CTA_INIT_COUNT
	.align		4
.L_123:
        /*007c*/ 	.byte	0x02, 0x4a
	.zero		1
	.zero		1


	//----- nvinfo : EIATTR_EXIT_INSTR_OFFSETS
	.align		4
        /*0080*/ 	.byte	0x04, 0x1c
        /*0082*/ 	.short	(.L_125 - .L_124)


	//   ....[0]....
.L_124:
        /*0084*/ 	.word	0x00000070


	//   ....[1]....
        /*0088*/ 	.word	0x000004f0


	//----- nvinfo : EIATTR_CRS_STACK_SIZE
	.align		4
.L_125:
        /*008c*/ 	.byte	0x04, 0x1e
        /*008e*/ 	.short	(.L_127 - .L_126)
.L_126:
        /*0090*/ 	.word	0x00000000


	//----- nvinfo : EIATTR_CBANK_PARAM_SIZE
	.align		4
.L_127:
        /*0094*/ 	.byte	0x03, 0x19
        /*0096*/ 	.short	0x0020


	//----- nvinfo : EIATTR_PARAM_CBANK
	.align		4
        /*0098*/ 	.byte	0x04, 0x0a
        /*009a*/ 	.short	(.L_129 - .L_128)
	.align		4
.L_128:
        /*009c*/ 	.word	index@(.nv.constant0._Z29calculateStandardErrorsKernelPiS_S_ii)
        /*00a0*/ 	.short	0x0380
        /*00a2*/ 	.short	0x0020


	//----- nvinfo : EIATTR_SW_WAR
	.align		4
.L_129:
        /*00a4*/ 	.byte	0x04, 0x36
        /*00a6*/ 	.short	(.L_131 - .L_130)
.L_130:
        /*00a8*/ 	.word	0x00000008
.L_131:


//--------------------- .nv.info._Z18predictModelKernelPiS_S_dddii --------------------------
	.section	.nv.info._Z18predictModelKernelPiS_S_dddii,"",@"SHT_CUDA_INFO"
	.sectionflags	@""
	.align	4


	//----- nvinfo : EIATTR_CUDA_API_VERSION
	.align		4
        /*0000*/ 	.byte	0x04, 0x37
        /*0002*/ 	.short	(.L_133 - .L_132)
.L_132:
        /*0004*/ 	.word	0x00000082


	//----- nvinfo : EIATTR_KPARAM_INFO
	.align		4
.L_133:
        /*0008*/ 	.byte	0x04, 0x17
        /*000a*/ 	.short	(.L_135 - .L_134)
.L_134:
        /*000c*/ 	.word	0x00000000
        /*0010*/ 	.short	0x0007
        /*0012*/ 	.short	0x0034
        /*0014*/ 	.byte	0x00, 0xf0, 0x11, 0x00


	//----- nvinfo : EIATTR_KPARAM_INFO
	.align		4
.L_135:
        /*0018*/ 	.byte	0x04, 0x17
        /*001a*/ 	.short	(.L_137 - .L_136)
.L_136:
        /*001c*/ 	.word	0x00000000
        /*0020*/ 	.short	0x0006
        /*0022*/ 	.short	0x0030
        /*0024*/ 	.byte	0x00, 0xf0, 0x11, 0x00


	//----- nvinfo : EIATTR_KPARAM_INFO
	.align		4
.L_137:
        /*0028*/ 	.byte	0x04, 0x17
        /*002a*/ 	.short	(.L_139 - .L_138)
.L_138:
        /*002c*/ 	.word	0x00000000
        /*0030*/ 	.short	0x0005
        /*0032*/ 	.short	0x0028
        /*0034*/ 	.byte	0x00, 0xf0, 0x21, 0x00


	//----- nvinfo : EIATTR_KPARAM_INFO
	.align		4
.L_139:
        /*0038*/ 	.byte	0x04, 0x17
        /*003a*/ 	.short	(.L_141 - .L_140)
.L_140:
        /*003c*/ 	.word	0x00000000
        /*0040*/ 	.short	0x0004
        /*0042*/ 	.short	0x0020
        /*0044*/ 	.byte	0x00, 0xf0, 0x21, 0x00


	//----- nvinfo : EIATTR_KPARAM_INFO
	.align		4
.L_141:
        /*0048*/ 	.byte	0x04, 0x17
        /*004a*/ 	.short	(.L_143 - .L_142)
.L_142:
        /*004c*/ 	.word	0x00000000
        /*0050*/ 	.short	0x0003
        /*0052*/ 	.short	0x0018
        /*0054*/ 	.byte	0x00, 0xf0, 0x21, 0x00


	//----- nvinfo : EIATTR_KPARAM_INFO
	.align		4
.L_143:
        /*0058*/ 	.byte	0x04, 0x17
        /*005a*/ 	.short	(.L_145 - .L_144)
.L_144:
        /*005c*/ 	.word	0x00000000
        /*0060*/ 	.short	0x0002
        /*0062*/ 	.short	0x0010
        /*0064*/ 	.byte	0x00, 0xf5, 0x21, 0x00


	//----- nvinfo : EIATTR_KPARAM_INFO
	.align		4
.L_145:
        /*0068*/ 	.byte	0x04, 0x17
        /*006a*/ 	.short	(.L_147 - .L_146)
.L_146:
        /*006c*/ 	.word	0x00000000
        /*0070*/ 	.short	0x0001
        /*0072*/ 	.short	0x0008
        /*0074*/ 	.byte	0x00, 0xf5, 0x21, 0x00


	//----- nvinfo : EIATTR_KPARAM_INFO
	.align		4
.L_147:
        /*0078*/ 	.byte	0x04, 0x17
        /*007a*/ 	.short	(.L_149 - .L_148)
.L_148:
        /*007c*/ 	.word	0x00000000
        /*0080*/ 	.short	0x0000
        /*0082*/ 	.short	0x0000
        /*0084*/ 	.byte	0x00, 0xf5, 0x21, 0x00


	//----- nvinfo : EIATTR_SPARSE_MMA_MASK
	.align		4
.L_149:
        /*0088*/ 	.byte	0x03, 0x50
        /*008a*/ 	.short	0x0000


	//----- nvinfo : EIATTR_MAXREG_COUNT
	.align		4
        /*008c*/ 	.byte	0x03, 0x1b
        /*008e*/ 	.short	0x00ff


	//----- nvinfo : EIATTR_NUM_BARRIERS
	.align		4
        /*0090*/ 	.byte	0x02, 0x4c
        /*0092*/ 	.byte	0x01
	.zero		1


	//----- nvinfo : EIATTR_MERCURY_ISA_VERSION
	.align		4
        /*0094*/ 	.byte	0x03, 0x5f
        /*0096*/ 	.short	0x0101


	//----- nvinfo : EIATTR_VRC_CTA_INIT_COUNT
	.align		4
        /*0098*/ 	.byte	0x02, 0x4a
	.zero		1
	.zero		1


	//----- nvinfo : EIATTR_EXIT_INSTR_OFFSETS
	.align		4
        /*009c*/ 	.byte	0x04, 0x1c
        /*009e*/ 	.short	(.L_151 - .L_150)


	//   ....[0]....
.L_150:
        /*00a0*/ 	.word	0x00000070


	//   ....[1]....
        /*00a4*/ 	.word	0x00000200


	//----- nvinfo : EIATTR_CBANK_PARAM_SIZE
	.align		4
.L_151:
        /*00a8*/ 	.byte	0x03, 0x19
        /*00aa*/ 	.short	0x0038


	//----- nvinfo : EIATTR_PARAM_CBANK
	.align		4
        /*00ac*/ 	.byte	0x04, 0x0a
        /*00ae*/ 	.short	(.L_153 - .L_152)
	.align		4
.L_152:
        /*00b0*/ 	.word	index@(.nv.constant0._Z18predictModelKernelPiS_S_dddii)
        /*00b4*/ 	.short	0x0380
        /*00b6*/ 	.short	0x0038


	//----- nvinfo : EIATTR_SW_WAR
	.align		4
.L_153:
        /*00b8*/ 	.byte	0x04, 0x36
        /*00ba*/ 	.short	(.L_155 - .L_154)
.L_154:
        /*00bc*/ 	.word	0x00000008
.L_155:


//--------------------- .nv.callgraph             --------------------------
	.section	.nv.callgraph,"",@"SHT_CUDA_CALLGRAPH"
	.align	4
	.sectionentsize	8
	.align		4
        /*0000*/ 	.word	0x00000000
	.align		4
        /*0004*/ 	.word	0xffffffff
	.align		4
        /*0008*/ 	.word	0x00000000
	.align		4
        /*000c*/ 	.word	0xfffffffe
	.align		4
        /*0010*/ 	.word	0x00000000
	.align		4
        /*0014*/ 	.word	0xfffffffd
	.align		4
        /*0018*/ 	.word	0x00000000
	.align		4
        /*001c*/ 	.word	0xfffffffc


//--------------------- .text._Z21calculateVarSumKernelPiS_ii --------------------------
	.section	.text._Z21calculateVarSumKernelPiS_ii,"ax",@progbits
	.align	128
        .global         _Z21calculateVarSumKernelPiS_ii
        .type           _Z21calculateVarSumKernelPiS_ii,@function
        .size           _Z21calculateVarSumKernelPiS_ii,(.L_x_18 - _Z21calculateVarSumKernelPiS_ii)
        .other          _Z21calculateVarSumKernelPiS_ii,@"STO_CUDA_ENTRY STV_DEFAULT"
_Z21calculateVarSumKernelPiS_ii:
.text._Z21calculateVarSumKernelPiS_ii:
[----:B------:R-:W-:Y:S01]  /*0000*/  LDC R1, c[0x0][0x37c] ;  /* 0x0000df00ff017b82 */ /* 0x000fe20000000800 */
[----:B------:R-:W0:Y:S07]  /*0010*/  S2R R3, SR_TID.X ;  /* 0x0000000000037919 */ /* 0x000e2e0000002100 */
[----:B------:R-:W0:Y:S08]  /*0020*/  S2UR UR4, SR_CTAID.X ;  /* 0x00000000000479c3 */ /* 0x000e300000002500 */
[----:B------:R-:W0:Y:S08]  /*0030*/  LDC R0, c[0x0][0x360] ;  /* 0x0000d800ff007b82 */ /* 0x000e300000000800 */
[----:B------:R-:W1:Y:S01]  /*0040*/  LDC.64 R4, c[0x0][0x390] ;  /* 0x0000e400ff047b82 */ /* 0x000e620000000a00 */
[----:B0-----:R-:W-:-:S04]  /*0050*/  IMAD R0, R0, UR4, R3 ;  /* 0x0000000400007c24 */ /* 0x001fc8000f8e0203 */
[----:B-1----:R-:W-:-:S05]  /*0060*/  IMAD R5, R0, 0x3, R5 ;  /* 0x0000000300057824 */ /* 0x002fca00078e0205 */
[----:B------:R-:W-:-:S13]  /*0070*/  ISETP.GE.AND P0, PT, R5, R4, PT ;  /* 0x000000040500720c */ /* 0x000fda0003f06270 */
[----:B------:R-:W-:Y:S05]  /*0080*/  @P0 EXIT ;  /* 0x000000000000094d */ /* 0x000fea0003800000 */
[----:B------:R-:W0:Y:S01]  /*0090*/  LDC.64 R2, c[0x0][0x380] ;  /* 0x0000e000ff027b82 */ /* 0x000e220000000a00 */
[----:B------:R-:W1:Y:S01]  /*00a0*/  LDCU.64 UR6, c[0x0][0x358] ;  /* 0x00006b00ff0677ac */ /* 0x000e620008000a00 */
[----:B0-----:R-:W-:-:S06]  /*00b0*/  IMAD.WIDE R2, R5, 0x4, R2 ;  /* 0x0000000405027825 */ /* 0x001fcc00078e0202 */
[----:B-1----:R-:W2:Y:S01]  /*00c0*/  LDG.E R2, desc[UR6][R2.64] ;  /* 0x0000000602027981 */ /* 0x002ea2000c1e1900 */
[----:B------:R-:W0:Y:S01]  /*00d0*/  LDC.64 R4, c[0x0][0x388] ;  /* 0x0000e200ff047b82 */ /* 0x000e220000000a00 */
[----:B------:R-:W-:Y:S01]  /*00e0*/  VOTEU.ANY UR4, UPT, PT ;  /* 0x0000000000047886 */ /* 0x000fe200038e0100 */
[----:B------:R-:W1:Y:S01]  /*00f0*/  S2R R0, SR_LANEID ;  /* 0x0000000000007919 */ /* 0x000e620000000000 */
[----:B------:R-:W-:-:S06]  /*0100*/  UFLO.U32 UR4, UR4 ;  /* 0x00000004000472bd */ /* 0x000fcc00080e0000 */
[----:B-1----:R-:W-:Y:S01]  /*0110*/  ISETP.EQ.U32.AND P0, PT, R0, UR4, PT ;  /* 0x0000000400007c0c */ /* 0x002fe2000bf02070 */
[----:B--2---:R-:W1:Y:S02]  /*0120*/  REDUX.SUM UR5, R2 ;  /* 0x00000000020573c4 */ /* 0x004e64000000c000 */
[----:B-1----:R-:W-:-:S10]  /*0130*/  MOV R7, UR5 ;  /* 0x0000000500077c02 */ /* 0x002fd40008000f00 */
[----:B0-----:R-:W-:Y:S01]  /*0140*/  @P0 REDG.E.ADD.STRONG.GPU desc[UR6][R4.64], R7 ;  /* 0x000000070400098e */ /* 0x001fe2000c12e106 */
[----:B------:R-:W-:Y:S05]  /*0150*/  EXIT ;  /* 0x000000000000794d */ /* 0x000fea0003800000 */
.L_x_0:
[----:B------:R-:W-:-:S00]  /*0160*/  BRA `(.L_x_0) ;  /* 0xfffffffc00fc7947 */ /* 0x000fc0000383ffff */
[----:B------:R-:W-:-:S00]  /*0170*/  NOP ;  /* 0x0000000000007918 */ /* 0x000fc00000000000 */
        /* <DEDUP_REMOVED lines=8> */
.L_x_18:


//--------------------- .text._Z34calculateSumOfProductSquaredKernelPiS_iii --------------------------
	.section	.text._Z34calculateSumOfProductSquaredKernelPiS_iii,"ax",@progbits
	.align	128
        .global         _Z34calculateSumOfProductSquaredKernelPiS_iii
        .type           _Z34calculateSumOfProductSquaredKernelPiS_iii,@function
        .size           _Z34calculateSumOfProductSquaredKernelPiS_iii,(.L_x_19 - _Z34calculateSumOfProductSquaredKernelPiS_iii)
        .other          _Z34calculateSumOfProductSquaredKernelPiS_iii,@"STO_CUDA_ENTRY STV_DEFAULT"
_Z34calculateSumOfProductSquaredKernelPiS_iii:
.text._Z34calculateSumOfProductSquaredKernelPiS_iii:
[----:B------:R-:W-:Y:S01]  /*0000*/  LDC R1, c[0x0][0x37c] ;  /* 0x0000df00ff017b82 */ /* 0x000fe20000000800 */
[----:B------:R-:W0:Y:S07]  /*0010*/  S2R R3, SR_TID.X ;  /* 0x0000000000037919 */ /* 0x000e2e0000002100 */
[----:B------:R-:W0:Y:S08]  /*0020*/  S2UR UR4, SR_CTAID.X ;  /* 0x00000000000479c3 */ /* 0x000e300000002500 */
[----:B------:R-:W0:Y:S08]  /*0030*/  LDC R0, c[0x0][0x360] ;  /* 0x0000d800ff007b82 */ /* 0x000e300000000800 */
[----:B------:R-:W1:Y:S08]  /*0040*/  LDC R5, c[0x0][0x398] ;  /* 0x0000e600ff057b82 */ /* 0x000e700000000800 */
[----:B------:R-:W2:Y:S01]  /*0050*/  LDC.64 R8, c[0x0][0x390] ;  /* 0x0000e400ff087b82 */ /* 0x000ea20000000a00 */
[----:B0-----:R-:W-:-:S04]  /*0060*/  IMAD R0, R0, UR4, R3 ;  /* 0x0000000400007c24 */ /* 0x001fc8000f8e0203 */
[C---:B-1----:R-:W-:Y:S02]  /*0070*/  IMAD R6, R0.reuse, 0x3, R5 ;  /* 0x0000000300067824 */ /* 0x042fe400078e0205 */
[----:B--2---:R-:W-:-:S05]  /*0080*/  IMAD R3, R0, 0x3, R9 ;  /* 0x0000000300037824 */ /* 0x004fca00078e0209 */
[----:B------:R-:W-:-:S04]  /*0090*/  VIMNMX R5, PT, PT, R3, R6, PT ;  /* 0x0000000603057248 */ /* 0x000fc80003fe0100 */
[----:B------:R-:W-:-:S13]  /*00a0*/  ISETP.GE.AND P0, PT, R5, R8, PT ;  /* 0x000000080500720c */ /* 0x000fda0003f06270 */
[----:B------:R-:W-:Y:S05]  /*00b0*/  @P0 EXIT ;  /* 0x000000000000094d */ /* 0x000fea0003800000 */
[----:B------:R-:W0:Y:S01]  /*00c0*/  LDC.64 R4, c[0x0][0x380] ;  /* 0x0000e000ff047b82 */ /* 0x000e220000000a00 */
[----:B------:R-:W1:Y:S01]  /*00d0*/  LDCU.64 UR6, c[0x0][0x358] ;  /* 0x00006b00ff0677ac */ /* 0x000e620008000a00 */
[----:B0-----:R-:W-:-:S04]  /*00e0*/  IMAD.WIDE R2, R3, 0x4, R4 ;  /* 0x0000000403027825 */ /* 0x001fc800078e0204 */
[----:B------:R-:W-:Y:S02]  /*00f0*/  IMAD.WIDE R4, R6, 0x4, R4 ;  /* 0x0000000406047825 */ /* 0x000fe400078e0204 */
[----:B-1----:R-:W2:Y:S04]  /*0100*/  LDG.E R2, desc[UR6][R2.64] ;  /* 0x0000000602027981 */ /* 0x002ea8000c1e1900 */
[----:B------:R-:W2:Y:S01]  /*0110*/  LDG.E R5, desc[UR6][R4.64] ;  /* 0x0000000604057981 */ /* 0x000ea2000c1e1900 */
[----:B------:R-:W0:Y:S01]  /*0120*/  LDC.64 R6, c[0x0][0x388] ;  /* 0x0000e200ff067b82 */ /* 0x000e220000000a00 */
[----:B------:R-:W-:Y:S01]  /*0130*/  VOTEU.ANY UR4, UPT, PT ;  /* 0x0000000000047886 */ /* 0x000fe200038e0100 */
[----:B------:R-:W1:Y:S01]  /*0140*/  S2R R8, SR_LANEID ;  /* 0x0000000000087919 */ /* 0x000e620000000000 */
[----:B------:R-:W-:-:S06]  /*0150*/  UFLO.U32 UR4, UR4 ;  /* 0x00000004000472bd */ /* 0x000fcc00080e0000 */
[----:B-1----:R-:W-:Y:S01]  /*0160*/  ISETP.EQ.U32.AND P0, PT, R8, UR4, PT ;  /* 0x0000000408007c0c */ /* 0x002fe2000bf02070 */
[----:B--2---:R-:W-:-:S04]  /*0170*/  IMAD R0, R2, R5, RZ ;  /* 0x0000000502007224 */ /* 0x004fc800078e02ff */
[----:B------:R-:W1:Y:S02]  /*0180*/  REDUX.SUM UR5, R0 ;  /* 0x00000000000573c4 */ /* 0x000e64000000c000 */
[----:B-1----:R-:W-:-:S06]  /*0190*/  MOV R9, UR5 ;  /* 0x0000000500097c02 */ /* 0x002fcc0008000f00 */
[----:B0-----:R-:W-:Y:S01]  /*01a0*/  @P0 REDG.E.ADD.STRONG.GPU desc[UR6][R6.64], R9 ;  /* 0x000000090600098e */ /* 0x001fe2000c12e106 */
[----:B------:R-:W-:Y:S05]  /*01b0*/  EXIT ;  /* 0x000000000000794d */ /* 0x000fea0003800000 */
.L_x_1:
        /* <DEDUP_REMOVED lines=12> */
.L_x_19:


//--------------------- .text._Z21calculateSquareKernelPiS_ii --------------------------
	.section	.text._Z21calculateSquareKernelPiS_ii,"ax",@progbits
	.align	128
        .global         _Z21calculateSquareKernelPiS_ii
        .type           _Z21calculateSquareKernelPiS_ii,@function
        .size           _Z21calculateSquareKernelPiS_ii,(.L_x_20 - _Z21calculateSquareKernelPiS_ii)
        .other          _Z21calculateSquareKernelPiS_ii,@"STO_CUDA_ENTRY STV_DEFAULT"
_Z21calculateSquareKernelPiS_ii:
.text._Z21calculateSquareKernelPiS_ii:
        /* <DEDUP_REMOVED lines=23> */
.L_x_2:
        /* <DEDUP_REMOVED lines=9> */
.L_x_20:


//--------------------- .text._Z15copyArrayKernelPiS_i --------------------------
	.section	.text._Z15copyArrayKernelPiS_i,"ax",@progbits
	.align	128
        .global         _Z15copyArrayKernelPiS_i
        .type           _Z15copyArrayKernelPiS_i,@function
        .size           _Z15copyArrayKernelPiS_i,(.L_x_21 - _Z15copyArrayKernelPiS_i)
        .other          _Z15copyArrayKernelPiS_i,@"STO_CUDA_ENTRY STV_DEFAULT"
_Z15copyArrayKernelPiS_i:
.text._Z15copyArrayKernelPiS_i:
[----:B------:R-:W-:Y:S01]  /*0000*/  LDC R1, c[0x0][0x37c] ;  /* 0x0000df00ff017b82 */ /* 0x000fe20000000800 */
[----:B------:R-:W0:Y:S07]  /*0010*/  S2R R0, SR_TID.X ;  /* 0x0000000000007919 */ /* 0x000e2e0000002100 */
[----:B------:R-:W0:Y:S01]  /*0020*/  S2UR UR4, SR_CTAID.X ;  /* 0x00000000000479c3 */ /* 0x000e220000002500 */
[----:B------:R-:W1:Y:S07]  /*0030*/  LDCU UR5, c[0x0][0x390] ;  /* 0x00007200ff0577ac */ /* 0x000e6e0008000800 */
[----:B------:R-:W0:Y:S02]  /*0040*/  LDC R7, c[0x0][0x360] ;  /* 0x0000d800ff077b82 */ /* 0x000e240000000800 */
[----:B0-----:R-:W-:-:S05]  /*0050*/  IMAD R7, R7, UR4, R0 ;  /* 0x0000000407077c24 */ /* 0x001fca000f8e0200 */
[----:B-1----:R-:W-:-:S13]  /*0060*/  ISETP.GE.AND P0, PT, R7, UR5, PT ;  /* 0x0000000507007c0c */ /* 0x002fda000bf06270 */
[----:B------:R-:W-:Y:S05]  /*0070*/  @P0 EXIT ;  /* 0x000000000000094d */ /* 0x000fea0003800000 */
[----:B------:R-:W0:Y:S01]  /*0080*/  LDC.64 R2, c[0x0][0x380] ;  /* 0x0000e000ff027b82 */ /* 0x000e220000000a00 */
[----:B------:R-:W1:Y:S07]  /*0090*/  LDCU.64 UR4, c[0x0][0x358] ;  /* 0x00006b00ff0477ac */ /* 0x000e6e0008000a00 */
[----:B------:R-:W2:Y:S01]  /*00a0*/  LDC.64 R4, c[0x0][0x388] ;  /* 0x0000e200ff047b82 */ /* 0x000ea20000000a00 */
[----:B0-----:R-:W-:-:S06]  /*00b0*/  IMAD.WIDE R2, R7, 0x4, R2 ;  /* 0x0000000407027825 */ /* 0x001fcc00078e0202 */
[----:B-1----:R-:W3:Y:S01]  /*00c0*/  LDG.E R3, desc[UR4][R2.64] ;  /* 0x0000000402037981 */ /* 0x002ee2000c1e1900 */
[----:B--2---:R-:W-:-:S05]  /*00d0*/  IMAD.WIDE R4, R7, 0x4, R4 ;  /* 0x0000000407047825 */ /* 0x004fca00078e0204 */
[----:B---3--:R-:W-:Y:S01]  /*00e0*/  STG.E desc[UR4][R4.64], R3 ;  /* 0x0000000304007986 */ /* 0x008fe2000c101904 */
[----:B------:R-:W-:Y:S05]  /*00f0*/  EXIT ;  /* 0x000000000000794d */ /* 0x000fea0003800000 */
.L_x_3:
        /* <DEDUP_REMOVED lines=16> */
.L_x_21:


//--------------------- .text._Z29calculateStandardErrorsKernelPiS_S_ii --------------------------
	.section	.text._Z29calculateStandardErrorsKernelPiS_S_ii,"ax",@progbits
	.align	128
        .global         _Z29calculateStandardErrorsKernelPiS_S_ii
        .type           _Z29calculateStandardErrorsKernelPiS_S_ii,@function
        .size           _Z29calculateStandardErrorsKernelPiS_S_ii,(.L_x_17 - _Z29calculateStandardErrorsKernelPiS_S_ii)
        .other          _Z29calculateStandardErrorsKernelPiS_S_ii,@"STO_CUDA_ENTRY STV_DEFAULT"
_Z29calculateStandardErrorsKernelPiS_S_ii:
.text._Z29calculateStandardErrorsKernelPiS_S_ii:
        /* <DEDUP_REMOVED lines=9> */
[----:B------:R-:W1:Y:S01]  /*0090*/  LDCU.64 UR6, c[0x0][0x358] ;  /* 0x00006b00ff0677ac */ /* 0x000e620008000a00 */
[----:B0-----:R-:W-:-:S05]  /*00a0*/  IMAD.WIDE R4, R3, 0x4, R4 ;  /* 0x0000000403047825 */ /* 0x001fca00078e0204 */
[----:B-1----:R-:W2:Y:S01]  /*00b0*/  LDG.E R0, desc[UR6][R4.64] ;  /* 0x0000000604007981 */ /* 0x002ea2000c1e1900 */
[----:B------:R-:W0:Y:S01]  /*00c0*/  LDC.64 R2, c[0x0][0x388] ;  /* 0x0000e200ff027b82 */ /* 0x000e220000000a00 */
[----:B------:R-:W-:Y:S01]  /*00d0*/  VOTEU.ANY UR4, UPT, PT ;  /* 0x0000000000047886 */ /* 0x000fe200038e0100 */
[----:B------:R-:W1:Y:S01]  /*00e0*/  S2R R6, SR_LANEID ;  /* 0x0000000000067919 */ /* 0x000e620000000000 */
[----:B------:R-:W-:-:S06]  /*00f0*/  UFLO.U32 UR4, UR4 ;  /* 0x00000004000472bd */ /* 0x000fcc00080e0000 */
[----:B-1----:R-:W-:-:S05]  /*0100*/  ISETP.EQ.U32.AND P0, PT, R6, UR4, PT ;  /* 0x0000000406007c0c */ /* 0x002fca000bf02070 */
[----:B------:R-:W1:Y:S01]  /*0110*/  LDCU UR4, c[0x0][0x398] ;  /* 0x00007300ff0477ac */ /* 0x000e620008000800 */
[----:B--2---:R-:W2:Y:S02]  /*0120*/  REDUX.SUM UR5, R0 ;  /* 0x00000000000573c4 */ /* 0x004ea4000000c000 */
[----:B--2---:R-:W-:-:S05]  /*0130*/  IMAD.U32 R15, RZ, RZ, UR5 ;  /* 0x00000005ff0f7e24 */ /* 0x004fca000f8e00ff */
[----:B0-----:R0:W-:Y:S01]  /*0140*/  @P0 REDG.E.ADD.STRONG.GPU desc[UR6][R2.64], R15 ;  /* 0x0000000f0200098e */ /* 0x0011e2000c12e106 */
[----:B------:R-:W-:Y:S06]  /*0150*/  BAR.SYNC.DEFER_BLOCKING 0x0 ;  /* 0x0000000000007b1d */ /* 0x000fec0000010000 */
[----:B------:R-:W2:Y:S01]  /*0160*/  LDG.E R14, desc[UR6][R2.64] ;  /* 0x00000006020e7981 */ /* 0x000ea2000c1e1900 */
[----:B-1----:R-:W1:Y:S01]  /*0170*/  I2F.F64 R6, UR4 ;  /* 0x0000000400067d12 */ /* 0x002e620008201c00 */
[----:B------:R-:W-:-:S07]  /*0180*/  IMAD.MOV.U32 R8, RZ, RZ, 0x1 ;  /* 0x00000001ff087424 */ /* 0x000fce00078e00ff */
[----:B-1----:R-:W1:Y:S02]  /*0190*/  MUFU.RCP64H R9, R7 ;  /* 0x0000000700097308 */ /* 0x002e640000001800 */
[----:B-1----:R-:W-:-:S08]  /*01a0*/  DFMA R10, -R6, R8, 1 ;  /* 0x3ff00000060a742b */ /* 0x002fd00000000108 */
[----:B------:R-:W-:-:S08]  /*01b0*/  DFMA R10, R10, R10, R10 ;  /* 0x0000000a0a0a722b */ /* 0x000fd0000000000a */
[----:B------:R-:W-:-:S08]  /*01c0*/  DFMA R10, R8, R10, R8 ;  /* 0x0000000a080a722b */ /* 0x000fd00000000008 */
[----:B------:R-:W-:-:S08]  /*01d0*/  DFMA R12, -R6, R10, 1 ;  /* 0x3ff00000060c742b */ /* 0x000fd0000000010a */
[----:B------:R-:W-:Y:S01]  /*01e0*/  DFMA R12, R10, R12, R10 ;  /* 0x0000000c0a0c722b */ /* 0x000fe2000000000a */
[----:B--2---:R-:W0:Y:S07]  /*01f0*/  I2F.F64 R8, R14 ;  /* 0x0000000e00087312 */ /* 0x004e2e0000201c00 */
[----:B0-----:R-:W-:Y:S01]  /*0200*/  DMUL R2, R8, R12 ;  /* 0x0000000c08027228 */ /* 0x001fe20000000000 */
[----:B------:R-:W-:-:S07]  /*0210*/  FSETP.GEU.AND P1, PT, |R9|, 6.5827683646048100446e-37, PT ;  /* 0x036000000900780b */ /* 0x000fce0003f2e200 */
[----:B------:R-:W-:-:S08]  /*0220*/  DFMA R10, -R6, R2, R8 ;  /* 0x00000002060a722b */ /* 0x000fd00000000108 */
[----:B------:R-:W-:-:S10]  /*0230*/  DFMA R2, R12, R10, R2 ;  /* 0x0000000a0c02722b */ /* 0x000fd40000000002 */
[----:B------:R-:W-:-:S05]  /*0240*/  FFMA R0, RZ, R7, R3 ;  /* 0x00000007ff007223 */ /* 0x000fca0000000003 */
[----:B------:R-:W-:-:S13]  /*0250*/  FSETP.GT.AND P0, PT, |R0|, 1.469367938527859385e-39, PT ;  /* 0x001000000000780b */ /* 0x000fda0003f04200 */
[----:B------:R-:W-:Y:S05]  /*0260*/  @P0 BRA P1, `(.L_x_4) ;  /* 0x0000000000100947 */ /* 0x000fea0000800000 */
[----:B------:R-:W-:-:S07]  /*0270*/  MOV R0, 0x290 ;  /* 0x0000029000007802 */ /* 0x000fce0000000f00 */
[----:B------:R-:W-:Y:S05]  /*0280*/  CALL.REL.NOINC `($__internal_0_$__cuda_sm20_div_rn_f64_full) ;  /* 0x00000000009c7944 */ /* 0x000fea0003c00000 */
[----:B------:R-:W-:Y:S02]  /*0290*/  IMAD.MOV.U32 R2, RZ, RZ, R14 ;  /* 0x000000ffff027224 */ /* 0x000fe400078e000e */
[----:B------:R-:W-:-:S07]  /*02a0*/  IMAD.MOV.U32 R3, RZ, RZ, R15 ;  /* 0x000000ffff037224 */ /* 0x000fce00078e000f */
.L_x_4:
[----:B------:R-:W2:Y:S01]  /*02b0*/  LDG.E R6, desc[UR6][R4.64] ;  /* 0x0000000604067981 */ /* 0x000ea2000c1e1900 */
[----:B------:R-:W-:Y:S01]  /*02c0*/  BSSY.RECONVERGENT B0, `(.L_x_5) ;  /* 0x0000005000007945 */ /* 0x000fe20003800200 */
[----:B------:R-:W-:Y:S01]  /*02d0*/  MOV R0, 0x310 ;  /* 0x0000031000007802 */ /* 0x000fe20000000f00 */
[----:B--2---:R-:W0:Y:S02]  /*02e0*/  I2F.F64 R6, R6 ;  /* 0x0000000600067312 */ /* 0x004e240000201c00 */
[----:B0-----:R-:W-:-:S11]  /*02f0*/  DADD R2, R6, -R2 ;  /* 0x0000000006027229 */ /* 0x001fd60000000802 */
[----:B------:R-:W-:Y:S05]  /*0300*/  CALL.REL.NOINC `($_Z29calculateStandardErrorsKernelPiS_S_ii$__internal_accurate_pow) ;  /* 0x0000000400e87944 */ /* 0x000fea0003c00000 */
[----:B------:R-:W-:Y:S05]  /*0310*/  BSYNC.RECONVERGENT B0 ;  /* 0x0000000000007941 */ /* 0x000fea0003800200 */
.L_x_5:
[C---:B------:R-:W-:Y:S01]  /*0320*/  DADD R4, R2.reuse, 2 ;  /* 0x4000000002047429 */ /* 0x040fe20000000000 */
[----:B------:R-:W-:Y:S01]  /*0330*/  BSSY.RECONVERGENT B0, `(.L_x_6) ;  /* 0x000000f000007945 */ /* 0x000fe20003800200 */
[C---:B------:R-:W-:Y:S02]  /*0340*/  DSETP.NEU.AND P1, PT, R2.reuse, RZ, PT ;  /* 0x000000ff0200722a */ /* 0x040fe40003f2d000 */
[----:B------:R-:W-:-:S06]  /*0350*/  DSETP.NEU.AND P0, PT, R2, 1, PT ;  /* 0x3ff000000200742a */ /* 0x000fcc0003f0d000 */
[----:B------:R-:W-:Y:S01]  /*0360*/  LOP3.LUT R4, R5, 0x7ff00000, RZ, 0xc0, !PT ;  /* 0x7ff0000005047812 */ /* 0x000fe200078ec0ff */
[----:B------:R-:W-:-:S03]  /*0370*/  IMAD.MOV.U32 R5, RZ, RZ, R7 ;  /* 0x000000ffff057224 */ /* 0x000fc600078e0007 */
[----:B------:R-:W-:Y:S01]  /*0380*/  ISETP.NE.AND P2, PT, R4, 0x7ff00000, PT ;  /* 0x7ff000000400780c */ /* 0x000fe20003f45270 */
[----:B------:R-:W-:Y:S01]  /*0390*/  IMAD.MOV.U32 R4, RZ, RZ, R6 ;  /* 0x000000ffff047224 */ /* 0x000fe200078e0006 */
[----:B------:R-:W-:-:S11]  /*03a0*/  @!P1 CS2R R4, SRZ ;  /* 0x0000000000049805 */ /* 0x000fd6000001ff00 */
[----:B------:R-:W-:Y:S05]  /*03b0*/  @P2 BRA `(.L_x_7) ;  /* 0x0000000000182947 */ /* 0x000fea0003800000 */
[----:B------:R-:W-:-:S14]  /*03c0*/  DSETP.NAN.AND P1, PT, R2, R2, PT ;  /* 0x000000020200722a */ /* 0x000fdc0003f28000 */
[----:B------:R-:W-:Y:S01]  /*03d0*/  @P1 DADD R4, R2, 2 ;  /* 0x4000000002041429 */ /* 0x000fe20000000000 */
[----:B------:R-:W-:Y:S10]  /*03e0*/  @P1 BRA `(.L_x_7) ;  /* 0x00000000000c1947 */ /* 0x000ff40003800000 */
[----:B------:R-:W-:-:S14]  /*03f0*/  DSETP.NEU.AND P1, PT, |R2|, +INF , PT ;  /* 0x7ff000000200742a */ /* 0x000fdc0003f2d200 */
[----:B------:R-:W-:Y:S02]  /*0400*/  @!P1 IMAD.MOV.U32 R4, RZ, RZ, 0x0 ;  /* 0x00000000ff049424 */ /* 0x000fe400078e00ff */
[----:B------:R-:W-:-:S07]  /*0410*/  @!P1 IMAD.MOV.U32 R5, RZ, RZ, 0x7ff00000 ;  /* 0x7ff00000ff059424 */ /* 0x000fce00078e00ff */
.L_x_7:
[----:B------:R-:W-:Y:S05]  /*0420*/  BSYNC.RECONVERGENT B0 ;  /* 0x0000000000007941 */ /* 0x000fea0003800200 */
.L_x_6:
[----:B------:R-:W-:Y:S01]  /*0430*/  FSEL R4, R4, RZ, P0 ;  /* 0x000000ff04047208 */ /* 0x000fe20000000000 */
[----:B------:R-:W0:Y:S01]  /*0440*/  S2R R0, SR_LANEID ;  /* 0x0000000000007919 */ /* 0x000e220000000000 */
[----:B------:R-:W-:Y:S01]  /*0450*/  FSEL R5, R5, 1.875, P0 ;  /* 0x3ff0000005057808 */ /* 0x000fe20000000000 */
[----:B------:R-:W1:Y:S01]  /*0460*/  LDC.64 R2, c[0x0][0x390] ;  /* 0x0000e400ff027b82 */ /* 0x000e620000000a00 */
[----:B------:R-:W-:Y:S02]  /*0470*/  VOTEU.ANY UR4, UPT, PT ;  /* 0x0000000000047886 */ /* 0x000fe400038e0100 */
[----:B------:R-:W2:Y:S01]  /*0480*/  F2I.F64.TRUNC R4, R4 ;  /* 0x0000000400047311 */ /* 0x000ea2000030d100 */
[----:B------:R-:W-:-:S04]  /*0490*/  UFLO.U32 UR4, UR4 ;  /* 0x00000004000472bd */ /* 0x000fc800080e0000 */
[----:B--2---:R-:W2:Y:S02]  /*04a0*/  REDUX.SUM UR5, R4 ;  /* 0x00000000040573c4 */ /* 0x004ea4000000c000 */
[----:B0-----:R-:W-:Y:S01]  /*04b0*/  ISETP.EQ.U32.AND P0, PT, R0, UR4, PT ;  /* 0x0000000400007c0c */ /* 0x001fe2000bf02070 */
[----:B--2---:R-:W-:-:S12]  /*04c0*/  IMAD.U32 R7, RZ, RZ, UR5 ;  /* 0x00000005ff077e24 */ /* 0x004fd8000f8e00ff */
[----:B-1----:R-:W-:Y:S01]  /*04d0*/  @P0 REDG.E.ADD.STRONG.GPU desc[UR6][R2.64], R7 ;  /* 0x000000070200098e */ /* 0x002fe2000c12e106 */
[----:B------:R-:W-:Y:S06]  /*04e0*/  BAR.SYNC.DEFER_BLOCKING 0x0 ;  /* 0x0000000000007b1d */ /* 0x000fec0000010000 */
[----:B------:R-:W-:Y:S05]  /*04f0*/  EXIT ;  /* 0x000000000000794d */ /* 0x000fea0003800000 */
        .weak           $__internal_0_$__cuda_sm20_div_rn_f64_full
        .type           $__internal_0_$__cuda_sm20_div_rn_f64_full,@function
        .size           $__internal_0_$__cuda_sm20_div_rn_f64_full,($_Z29calculateStandardErrorsKernelPiS_S_ii$__internal_accurate_pow - $__internal_0_$__cuda_sm20_div_rn_f64_full)
$__internal_0_$__cuda_sm20_div_rn_f64_full:
[C---:B------:R-:W-:Y:S01]  /*0500*/  FSETP.GEU.AND P0, PT, |R7|.reuse, 1.469367938527859385e-39, PT ;  /* 0x001000000700780b */ /* 0x040fe20003f0e200 */
[----:B------:R-:W-:Y:S01]  /*0510*/  IMAD.MOV.U32 R10, RZ, RZ, 0x1 ;  /* 0x00000001ff0a7424 */ /* 0x000fe200078e00ff */
[C---:B------:R-:W-:Y:S01]  /*0520*/  LOP3.LUT R2, R7.reuse, 0x800fffff, RZ, 0xc0, !PT ;  /* 0x800fffff07027812 */ /* 0x040fe200078ec0ff */
[----:B------:R-:W-:Y:S01]  /*0530*/  IMAD.MOV.U32 R15, RZ, RZ, 0x1ca00000 ;  /* 0x1ca00000ff0f7424 */ /* 0x000fe200078e00ff */
[----:B------:R-:W-:Y:S02]  /*0540*/  LOP3.LUT R17, R7, 0x7ff00000, RZ, 0xc0, !PT ;  /* 0x7ff0000007117812 */ /* 0x000fe400078ec0ff */
[----:B------:R-:W-:Y:S01]  /*0550*/  LOP3.LUT R3, R2, 0x3ff00000, RZ, 0xfc, !PT ;  /* 0x3ff0000002037812 */ /* 0x000fe200078efcff */
[----:B------:R-:W-:Y:S01]  /*0560*/  IMAD.MOV.U32 R2, RZ, RZ, R6 ;  /* 0x000000ffff027224 */ /* 0x000fe200078e0006 */
[----:B------:R-:W-:-:S04]  /*0570*/  LOP3.LUT R14, R9, 0x7ff00000, RZ, 0xc0, !PT ;  /* 0x7ff00000090e7812 */ /* 0x000fc800078ec0ff */
[----:B------:R-:W-:Y:S01]  /*0580*/  ISETP.GE.U32.AND P1, PT, R14, R17, PT ;  /* 0x000000110e00720c */ /* 0x000fe20003f26070 */
[----:B------:R-:W-:Y:S01]  /*0590*/  @!P0 DMUL R2, R6, 8.98846567431157953865e+307 ;  /* 0x7fe0000006028828 */ /* 0x000fe20000000000 */
[----:B------:R-:W-:-:S05]  /*05a0*/  IMAD.MOV.U32 R21, RZ, RZ, R14 ;  /* 0x000000ffff157224 */ /* 0x000fca00078e000e */
[----:B------:R-:W0:Y:S02]  /*05b0*/  MUFU.RCP64H R11, R3 ;  /* 0x00000003000b7308 */ /* 0x000e240000001800 */
[----:B0-----:R-:W-:-:S08]  /*05c0*/  DFMA R12, R10, -R2, 1 ;  /* 0x3ff000000a0c742b */ /* 0x001fd00000000802 */
[----:B------:R-:W-:-:S08]  /*05d0*/  DFMA R12, R12, R12, R12 ;  /* 0x0000000c0c0c722b */ /* 0x000fd0000000000c */
[----:B------:R-:W-:Y:S01]  /*05e0*/  DFMA R12, R10, R12, R10 ;  /* 0x0000000c0a0c722b */ /* 0x000fe2000000000a */
[----:B------:R-:W-:Y:S01]  /*05f0*/  SEL R11, R15, 0x63400000, !P1 ;  /* 0x634000000f0b7807 */ /* 0x000fe20004800000 */
[----:B------:R-:W-:Y:S01]  /*0600*/  IMAD.MOV.U32 R10, RZ, RZ, R8 ;  /* 0x000000ffff0a7224 */ /* 0x000fe200078e0008 */
[----:B------:R-:W-:Y:S02]  /*0610*/  FSETP.GEU.AND P1, PT, |R9|, 1.469367938527859385e-39, PT ;  /* 0x001000000900780b */ /* 0x000fe40003f2e200 */
[----:B------:R-:W-:-:S03]  /*0620*/  LOP3.LUT R11, R11, 0x800fffff, R9, 0xf8, !PT ;  /* 0x800fffff0b0b7812 */ /* 0x000fc600078ef809 */
[----:B------:R-:W-:-:S08]  /*0630*/  DFMA R18, R12, -R2, 1 ;  /* 0x3ff000000c12742b */ /* 0x000fd00000000802 */
[----:B------:R-:W-:Y:S01]  /*0640*/  DFMA R12, R12, R18, R12 ;  /* 0x000000120c0c722b */ /* 0x000fe2000000000c */
[----:B------:R-:W-:Y:S10]  /*0650*/  @P1 BRA `(.L_x_8) ;  /* 0x0000000000201947 */ /* 0x000ff40003800000 */
[----:B------:R-:W-:Y:S01]  /*0660*/  LOP3.LUT R19, R7, 0x7ff00000, RZ, 0xc0, !PT ;  /* 0x7ff0000007137812 */ /* 0x000fe200078ec0ff */
[----:B------:R-:W-:-:S03]  /*0670*/  IMAD.MOV.U32 R18, RZ, RZ, RZ ;  /* 0x000000ffff127224 */ /* 0x000fc600078e00ff */
[----:B------:R-:W-:-:S04]  /*0680*/  ISETP.GE.U32.AND P1, PT, R14, R19, PT ;  /* 0x000000130e00720c */ /* 0x000fc80003f26070 */
[----:B------:R-:W-:-:S04]  /*0690*/  SEL R19, R15, 0x63400000, !P1 ;  /* 0x634000000f137807 */ /* 0x000fc80004800000 */
[----:B------:R-:W-:-:S04]  /*06a0*/  LOP3.LUT R19, R19, 0x80000000, R9, 0xf8, !PT ;  /* 0x8000000013137812 */ /* 0x000fc800078ef809 */
[----:B------:R-:W-:-:S06]  /*06b0*/  LOP3.LUT R19, R19, 0x100000, RZ, 0xfc, !PT ;  /* 0x0010000013137812 */ /* 0x000fcc00078efcff */
[----:B------:R-:W-:-:S10]  /*06c0*/  DFMA R10, R10, 2, -R18 ;  /* 0x400000000a0a782b */ /* 0x000fd40000000812 */
[----:B------:R-:W-:-:S07]  /*06d0*/  LOP3.LUT R21, R11, 0x7ff00000, RZ, 0xc0, !PT ;  /* 0x7ff000000b157812 */ /* 0x000fce00078ec0ff */
.L_x_8:
[----:B------:R-:W-:Y:S01]  /*06e0*/  IMAD.MOV.U32 R20, RZ, RZ, R17 ;  /* 0x000000ffff147224 */ /* 0x000fe200078e0011 */
[----:B------:R-:W-:Y:S01]  /*06f0*/  @!P0 LOP3.LUT R20, R3, 0x7ff00000, RZ, 0xc0, !PT ;  /* 0x7ff0000003148812 */ /* 0x000fe200078ec0ff */
[----:B------:R-:W-:Y:S01]  /*0700*/  VIADD R22, R21, 0xffffffff ;  /* 0xffffffff15167836 */ /* 0x000fe20000000000 */
[----:B------:R-:W-:-:S03]  /*0710*/  DMUL R18, R12, R10 ;  /* 0x0000000a0c127228 */ /* 0x000fc60000000000 */
[----:B------:R-:W-:Y:S01]  /*0720*/  VIADD R23, R20, 0xffffffff ;  /* 0xffffffff14177836 */ /* 0x000fe20000000000 */
[----:B------:R-:W-:-:S04]  /*0730*/  ISETP.GT.U32.AND P0, PT, R22, 0x7feffffe, PT ;  /* 0x7feffffe1600780c */ /* 0x000fc80003f04070 */
[----:B------:R-:W-:Y:S01]  /*0740*/  ISETP.GT.U32.OR P0, PT, R23, 0x7feffffe, P0 ;  /* 0x7feffffe1700780c */ /* 0x000fe20000704470 */
[----:B------:R-:W-:-:S08]  /*0750*/  DFMA R16, R18, -R2, R10 ;  /* 0x800000021210722b */ /* 0x000fd0000000000a */
[----:B------:R-:W-:-:S04]  /*0760*/  DFMA R12, R12, R16, R18 ;  /* 0x000000100c0c722b */ /* 0x000fc80000000012 */
[----:B------:R-:W-:Y:S07]  /*0770*/  @P0 BRA `(.L_x_9) ;  /* 0x00000000006c0947 */ /* 0x000fee0003800000 */
[----:B------:R-:W-:-:S04]  /*0780*/  LOP3.LUT R9, R7, 0x7ff00000, RZ, 0xc0, !PT ;  /* 0x7ff0000007097812 */ /* 0x000fc800078ec0ff */
[CC--:B------:R-:W-:Y:S02]  /*0790*/  VIADDMNMX R8, R14.reuse, -R9.reuse, 0xb9600000, !PT ;  /* 0xb96000000e087446 */ /* 0x0c0fe40007800909 */
[----:B------:R-:W-:Y:S02]  /*07a0*/  ISETP.GE.U32.AND P0, PT, R14, R9, PT ;  /* 0x000000090e00720c */ /* 0x000fe40003f06070 */
[----:B------:R-:W-:Y:S02]  /*07b0*/  VIMNMX R8, PT, PT, R8, 0x46a00000, PT ;  /* 0x46a0000008087848 */ /* 0x000fe40003fe0100 */
[----:B------:R-:W-:-:S05]  /*07c0*/  SEL R15, R15, 0x63400000, !P0 ;  /* 0x634000000f0f7807 */ /* 0x000fca0004000000 */
[----:B------:R-:W-:Y:S02]  /*07d0*/  IMAD.IADD R16, R8, 0x1, -R15 ;  /* 0x0000000108107824 */ /* 0x000fe400078e0a0f */
[----:B------:R-:W-:Y:S02]  /*07e0*/  IMAD.MOV.U32 R8, RZ, RZ, RZ ;  /* 0x000000ffff087224 */ /* 0x000fe400078e00ff */
[----:B------:R-:W-:-:S06]  /*07f0*/  VIADD R9, R16, 0x7fe00000 ;  /* 0x7fe0000010097836 */ /* 0x000fcc0000000000 */
[----:B------:R-:W-:-:S10]  /*0800*/  DMUL R14, R12, R8 ;  /* 0x000000080c0e7228 */ /* 0x000fd40000000000 */
[----:B------:R-:W-:-:S13]  /*0810*/  FSETP.GTU.AND P0, PT, |R15|, 1.469367938527859385e-39, PT ;  /* 0x001000000f00780b */ /* 0x000fda0003f0c200 */
[----:B------:R-:W-:Y:S05]  /*0820*/  @P0 BRA `(.L_x_10) ;  /* 0x0000000000940947 */ /* 0x000fea0003800000 */
[----:B------:R-:W-:Y:S01]  /*0830*/  DFMA R2, R12, -R2, R10 ;  /* 0x800000020c02722b */ /* 0x000fe2000000000a */
[----:B------:R-:W-:-:S09]  /*0840*/  IMAD.MOV.U32 R8, RZ, RZ, RZ ;  /* 0x000000ffff087224 */ /* 0x000fd200078e00ff */
[C---:B------:R-:W-:Y:S02]  /*0850*/  FSETP.NEU.AND P0, PT, R3.reuse, RZ, PT ;  /* 0x000000ff0300720b */ /* 0x040fe40003f0d000 */
[----:B------:R-:W-:-:S04]  /*0860*/  LOP3.LUT R7, R3, 0x80000000, R7, 0x48, !PT ;  /* 0x8000000003077812 */ /* 0x000fc800078e4807 */
[----:B------:R-:W-:-:S07]  /*0870*/  LOP3.LUT R9, R7, R9, RZ, 0xfc, !PT ;  /* 0x0000000907097212 */ /* 0x000fce00078efcff */
[----:B------:R-:W-:Y:S05]  /*0880*/  @!P0 BRA `(.L_x_10) ;  /* 0x00000000007c8947 */ /* 0x000fea0003800000 */
[----:B------:R-:W-:Y:S01]  /*0890*/  IMAD.MOV R3, RZ, RZ, -R16 ;  /* 0x000000ffff037224 */ /* 0x000fe200078e0a10 */
[----:B------:R-:W-:Y:S01]  /*08a0*/  DMUL.RP R8, R12, R8 ;  /* 0x000000080c087228 */ /* 0x000fe20000008000 */
[----:B------:R-:W-:-:S06]  /*08b0*/  IMAD.MOV.U32 R2, RZ, RZ, RZ ;  /* 0x000000ffff027224 */ /* 0x000fcc00078e00ff */
[----:B------:R-:W-:-:S03]  /*08c0*/  DFMA R2, R14, -R2, R12 ;  /* 0x800000020e02722b */ /* 0x000fc6000000000c */
[----:B------:R-:W-:-:S03]  /*08d0*/  LOP3.LUT R7, R9, R7, RZ, 0x3c, !PT ;  /* 0x0000000709077212 */ /* 0x000fc600078e3cff */
[----:B------:R-:W-:-:S04]  /*08e0*/  IADD3 R2, PT, PT, -R16, -0x43300000, RZ ;  /* 0xbcd0000010027810 */ /* 0x000fc80007ffe1ff */
[----:B------:R-:W-:-:S04]  /*08f0*/  FSETP.NEU.AND P0, PT, |R3|, R2, PT ;  /* 0x000000020300720b */ /* 0x000fc80003f0d200 */
[----:B------:R-:W-:Y:S02]  /*0900*/  FSEL R14, R8, R14, !P0 ;  /* 0x0000000e080e7208 */ /* 0x000fe40004000000 */
[----:B------:R-:W-:Y:S01]  /*0910*/  FSEL R15, R7, R15, !P0 ;  /* 0x0000000f070f7208 */ /* 0x000fe20004000000 */
[----:B------:R-:W-:Y:S06]  /*0920*/  BRA `(.L_x_10) ;  /* 0x0000000000547947 */ /* 0x000fec0003800000 */
.L_x_9:
[----:B------:R-:W-:-:S14]  /*0930*/  DSETP.NAN.AND P0, PT, R8, R8, PT ;  /* 0x000000080800722a */ /* 0x000fdc0003f08000 */
[----:B------:R-:W-:Y:S05]  /*0940*/  @P0 BRA `(.L_x_11) ;  /* 0x0000000000440947 */ /* 0x000fea0003800000 */
[----:B------:R-:W-:-:S14]  /*0950*/  DSETP.NAN.AND P0, PT, R6, R6, PT ;  /* 0x000000060600722a */ /* 0x000fdc0003f08000 */
[----:B------:R-:W-:Y:S05]  /*0960*/  @P0 BRA `(.L_x_12) ;  /* 0x0000000000300947 */ /* 0x000fea0003800000 */
[----:B------:R-:W-:Y:S01]  /*0970*/  ISETP.NE.AND P0, PT, R21, R20, PT ;  /* 0x000000141500720c */ /* 0x000fe20003f05270 */
[----:B------:R-:W-:Y:S02]  /*0980*/  IMAD.MOV.U32 R14, RZ, RZ, 0x0 ;  /* 0x00000000ff0e7424 */ /* 0x000fe400078e00ff */
[----:B------:R-:W-:-:S10]  /*0990*/  IMAD.MOV.U32 R15, RZ, RZ, -0x80000 ;  /* 0xfff80000ff0f7424 */ /* 0x000fd400078e00ff */
[----:B------:R-:W-:Y:S05]  /*09a0*/  @!P0 BRA `(.L_x_10) ;  /* 0x0000000000348947 */ /* 0x000fea0003800000 */
[----:B------:R-:W-:Y:S02]  /*09b0*/  ISETP.NE.AND P0, PT, R21, 0x7ff00000, PT ;  /* 0x7ff000001500780c */ /* 0x000fe40003f05270 */
[----:B------:R-:W-:Y:S02]  /*09c0*/  LOP3.LUT R15, R9, 0x80000000, R7, 0x48, !PT ;  /* 0x80000000090f7812 */ /* 0x000fe400078e4807 */
[----:B------:R-:W-:-:S13]  /*09d0*/  ISETP.EQ.OR P0, PT, R20, RZ, !P0 ;  /* 0x000000ff1400720c */ /* 0x000fda0004702670 */
[----:B------:R-:W-:Y:S01]  /*09e0*/  @P0 LOP3.LUT R2, R15, 0x7ff00000, RZ, 0xfc, !PT ;  /* 0x7ff000000f020812 */ /* 0x000fe200078efcff */
[----:B------:R-:W-:Y:S02]  /*09f0*/  @!P0 IMAD.MOV.U32 R14, RZ, RZ, RZ ;  /* 0x000000ffff0e8224 */ /* 0x000fe400078e00ff */
[----:B------:R-:W-:Y:S02]  /*0a00*/  @P0 IMAD.MOV.U32 R14, RZ, RZ, RZ ;  /* 0x000000ffff0e0224 */ /* 0x000fe400078e00ff */
[----:B------:R-:W-:Y:S01]  /*0a10*/  @P0 IMAD.MOV.U32 R15, RZ, RZ, R2 ;  /* 0x000000ffff0f0224 */ /* 0x000fe200078e0002 */
[----:B------:R-:W-:Y:S06]  /*0a20*/  BRA `(.L_x_10) ;  /* 0x0000000000147947 */ /* 0x000fec0003800000 */
.L_x_12:
[----:B------:R-:W-:Y:S01]  /*0a30*/  LOP3.LUT R15, R7, 0x80000, RZ, 0xfc, !PT ;  /* 0x00080000070f7812 */ /* 0x000fe200078efcff */
[----:B------:R-:W-:Y:S01]  /*0a40*/  IMAD.MOV.U32 R14, RZ, RZ, R6 ;  /* 0x000000ffff0e7224 */ /* 0x000fe200078e0006 */
[----:B------:R-:W-:Y:S06]  /*0a50*/  BRA `(.L_x_10) ;  /* 0x0000000000087947 */ /* 0x000fec0003800000 */
.L_x_11:
[----:B------:R-:W-:Y:S01]  /*0a60*/  LOP3.LUT R15, R9, 0x80000, RZ, 0xfc, !PT ;  /* 0x00080000090f7812 */ /* 0x000fe200078efcff */
[----:B------:R-:W-:-:S07]  /*0a70*/  IMAD.MOV.U32 R14, RZ, RZ, R8 ;  /* 0x000000ffff0e7224 */ /* 0x000fce00078e0008 */
.L_x_10:
[----:B------:R-:W-:Y:S02]  /*0a80*/  IMAD.MOV.U32 R2, RZ, RZ, R0 ;  /* 0x000000ffff027224 */ /* 0x000fe400078e0000 */
[----:B------:R-:W-:-:S04]  /*0a90*/  IMAD.MOV.U32 R3, RZ, RZ, 0x0 ;  /* 0x00000000ff037424 */ /* 0x000fc800078e00ff */
[----:B------:R-:W-:Y:S05]  /*0aa0*/  RET.REL.NODEC R2 `(_Z29calculateStandardErrorsKernelPiS_S_ii) ;  /* 0xfffffff402547950 */ /* 0x000fea0003c3ffff */
        .type           $_Z29calculateStandardErrorsKernelPiS_S_ii$__internal_accurate_pow,@function
        .size           $_Z29calculateStandardErrorsKernelPiS_S_ii$__internal_accurate_pow,(.L_x_17 - $_Z29calculateStandardErrorsKernelPiS_S_ii$__internal_accurate_pow)
$_Z29calculateStandardErrorsKernelPiS_S_ii$__internal_accurate_pow:
[----:B------:R-:W-:Y:S01]  /*0ab0*/  DADD R6, -RZ, |R2| ;  /* 0x00000000ff067229 */ /* 0x000fe20000000502 */
[----:B------:R-:W-:Y:S01]  /*0ac0*/  IMAD.MOV.U32 R14, RZ, RZ, RZ ;  /* 0x000000ffff0e7224 */ /* 0x000fe200078e00ff */
[----:B------:R-:W-:Y:S01]  /*0ad0*/  UMOV UR4, 0x7d2cafe2 ;  /* 0x7d2cafe200047882 */ /* 0x000fe20000000000 */
[----:B------:R-:W-:Y:S01]  /*0ae0*/  IMAD.MOV.U32 R10, RZ, RZ, 0x41ad3b5a ;  /* 0x41ad3b5aff0a7424 */ /* 0x000fe200078e00ff */
[----:B------:R-:W-:Y:S01]  /*0af0*/  UMOV UR5, 0x3eb0f5ff ;  /* 0x3eb0f5ff00057882 */ /* 0x000fe20000000000 */
[----:B------:R-:W-:Y:S01]  /*0b00*/  IMAD.MOV.U32 R11, RZ, RZ, 0x3ed0f5d2 ;  /* 0x3ed0f5d2ff0b7424 */ /* 0x000fe200078e00ff */
[----:B------:R-:W-:Y:S01]  /*0b10*/  UMOV UR8, 0x3b39803f ;  /* 0x3b39803f00087882 */ /* 0x000fe20000000000 */
[----:B------:R-:W-:-:S03]  /*0b20*/  UMOV UR9, 0x3c7abc9e ;  /* 0x3c7abc9e00097882 */ /* 0x000fc60000000000 */
[----:B------:R-:W-:Y:S01]  /*0b30*/  ISETP.GT.U32.AND P0, PT, R7, 0xfffff, PT ;  /* 0x000fffff0700780c */ /* 0x000fe20003f04070 */
[----:B------:R-:W-:-:S12]  /*0b40*/  IMAD.MOV.U32 R4, RZ, RZ, R7 ;  /* 0x000000ffff047224 */ /* 0x000fd800078e0007 */
[----:B------:R-:W-:-:S10]  /*0b50*/  @!P0 DMUL R20, R6, 1.80143985094819840000e+16 ;  /* 0x4350000006148828 */ /* 0x000fd40000000000 */
[----:B------:R-:W-:Y:S02]  /*0b60*/  @!P0 IMAD.MOV.U32 R4, RZ, RZ, R21 ;  /* 0x000000ffff048224 */ /* 0x000fe400078e0015 */
[----:B------:R-:W-:-:S03]  /*0b70*/  @!P0 IMAD.MOV.U32 R6, RZ, RZ, R20 ;  /* 0x000000ffff068224 */ /* 0x000fc600078e0014 */
[----:B------:R-:W-:Y:S01]  /*0b80*/  LOP3.LUT R4, R4, 0x800fffff, RZ, 0xc0, !PT ;  /* 0x800fffff04047812 */ /* 0x000fe200078ec0ff */
[----:B------:R-:W-:Y:S01]  /*0b90*/  IMAD.MOV.U32 R12, RZ, RZ, R6 ;  /* 0x000000ffff0c7224 */ /* 0x000fe200078e0006 */
[----:B------:R-:W-:Y:S02]  /*0ba0*/  SHF.R.U32.HI R6, RZ, 0x14, R7 ;  /* 0x00000014ff067819 */ /* 0x000fe40000011607 */
[----:B------:R-:W-:Y:S02]  /*0bb0*/  LOP3.LUT R13, R4, 0x3ff00000, RZ, 0xfc, !PT ;  /* 0x3ff00000040d7812 */ /* 0x000fe400078efcff */
[----:B------:R-:W-:Y:S02]  /*0bc0*/  @!P0 LEA.HI R6, R21, 0xffffffca, RZ, 0xc ;  /* 0xffffffca15068811 */ /* 0x000fe400078f60ff */
[----:B------:R-:W-:-:S03]  /*0bd0*/  ISETP.GE.U32.AND P1, PT, R13, 0x3ff6a09f, PT ;  /* 0x3ff6a09f0d00780c */ /* 0x000fc60003f26070 */
[----:B------:R-:W-:-:S10]  /*0be0*/  VIADD R7, R6, 0xfffffc01 ;  /* 0xfffffc0106077836 */ /* 0x000fd40000000000 */
[----:B------:R-:W-:Y:S02]  /*0bf0*/  @P1 VIADD R5, R13, 0xfff00000 ;  /* 0xfff000000d051836 */ /* 0x000fe40000000000 */
[----:B------:R-:W-:Y:S02]  /*0c00*/  @P1 VIADD R7, R6, 0xfffffc02 ;  /* 0xfffffc0206071836 */ /* 0x000fe40000000000 */
[----:B------:R-:W-:-:S03]  /*0c10*/  @P1 IMAD.MOV.U32 R13, RZ, RZ, R5 ;  /* 0x000000ffff0d1224 */ /* 0x000fc600078e0005 */
[----:B------:R-:W-:Y:S01]  /*0c20*/  LOP3.LUT R6, R7, 0x80000000, RZ, 0x3c, !PT ;  /* 0x8000000007067812 */ /* 0x000fe200078e3cff */
[----:B------:R-:W-:Y:S02]  /*0c30*/  IMAD.MOV.U32 R7, RZ, RZ, 0x43300000 ;  /* 0x43300000ff077424 */ /* 0x000fe400078e00ff */
[C---:B------:R-:W-:Y:S02]  /*0c40*/  DADD R8, R12.reuse, 1 ;  /* 0x3ff000000c087429 */ /* 0x040fe40000000000 */
[----:B------:R-:W-:-:S04]  /*0c50*/  DADD R12, R12, -1 ;  /* 0xbff000000c0c7429 */ /* 0x000fc80000000000 */
[----:B------:R-:W0:Y:S02]  /*0c60*/  MUFU.RCP64H R15, R9 ;  /* 0x00000009000f7308 */ /* 0x000e240000001800 */
[----:B0-----:R-:W-:-:S08]  /*0c70*/  DFMA R4, -R8, R14, 1 ;  /* 0x3ff000000804742b */ /* 0x001fd0000000010e */
[----:B------:R-:W-:-:S08]  /*0c80*/  DFMA R4, R4, R4, R4 ;  /* 0x000000040404722b */ /* 0x000fd00000000004 */
[----:B------:R-:W-:-:S08]  /*0c90*/  DFMA R14, R14, R4, R14 ;  /* 0x000000040e0e722b */ /* 0x000fd0000000000e */
[----:B------:R-:W-:-:S08]  /*0ca0*/  DMUL R4, R12, R14 ;  /* 0x0000000e0c047228 */ /* 0x000fd00000000000 */
[----:B------:R-:W-:-:S08]  /*0cb0*/  DFMA R4, R12, R14, R4 ;  /* 0x0000000e0c04722b */ /* 0x000fd00000000004 */
[----:B------:R-:W-:-:S08]  /*0cc0*/  DMUL R16, R4, R4 ;  /* 0x0000000404107228 */ /* 0x000fd00000000000 */
[----:B------:R-:W-:Y:S01]  /*0cd0*/  DFMA R8, R16, UR4, R10 ;  /* 0x0000000410087c2b */ /* 0x000fe2000800000a */
[----:B------:R-:W-:Y:S01]  /*0ce0*/  UMOV UR4, 0x75488a3f ;  /* 0x75488a3f00047882 */ /* 0x000fe20000000000 */
[----:B------:R-:W-:Y:S01]  /*0cf0*/  UMOV UR5, 0x3ef3b20a ;  /* 0x3ef3b20a00057882 */ /* 0x000fe20000000000 */
[----:B------:R-:W-:-:S05]  /*0d00*/  DADD R10, R12, -R4 ;  /* 0x000000000c0a7229 */ /* 0x000fca0000000804 */
[----:B------:R-:W-:Y:S01]  /*0d10*/  DFMA R8, R16, R8, UR4 ;  /* 0x0000000410087e2b */ /* 0x000fe20008000008 */
[----:B------:R-:W-:Y:S01]  /*0d20*/  UMOV UR4, 0xe4faecd5 ;  /* 0xe4faecd500047882 */ /* 0x000fe20000000000 */
[----:B------:R-:W-:Y:S01]  /*0d30*/  UMOV UR5, 0x3f1745cd ;  /* 0x3f1745cd00057882 */ /* 0x000fe20000000000 */
[----:B------:R-:W-:Y:S02]  /*0d40*/  DADD R22, R10, R10 ;  /* 0x000000000a167229 */ /* 0x000fe4000000000a */
[----:B------:R-:W-:-:S03]  /*0d50*/  DMUL R10, R4, R4 ;  /* 0x00000004040a7228 */ /* 0x000fc60000000000 */
[----:B------:R-:W-:Y:S01]  /*0d60*/  DFMA R8, R16, R8, UR4 ;  /* 0x0000000410087e2b */ /* 0x000fe20008000008 */
[----:B------:R-:W-:Y:S01]  /*0d70*/  UMOV UR4, 0x258a578b ;  /* 0x258a578b00047882 */ /* 0x000fe20000000000 */
[----:B------:R-:W-:Y:S01]  /*0d80*/  UMOV UR5, 0x3f3c71c7 ;  /* 0x3f3c71c700057882 */ /* 0x000fe20000000000 */
[----:B------:R-:W-:Y:S02]  /*0d90*/  DFMA R22, R12, -R4, R22 ;  /* 0x800000040c16722b */ /* 0x000fe40000000016 */
[----:B------:R-:W-:-:S03]  /*0da0*/  DMUL R12, R4, R10 ;  /* 0x0000000a040c7228 */ /* 0x000fc60000000000 */
[----:B------:R-:W-:Y:S01]  /*0db0*/  DFMA R8, R16, R8, UR4 ;  /* 0x0000000410087e2b */ /* 0x000fe20008000008 */
[----:B------:R-:W-:Y:S01]  /*0dc0*/  UMOV UR4, 0x9242b910 ;  /* 0x9242b91000047882 */ /* 0x000fe20000000000 */
[----:B------:R-:W-:Y:S01]  /*0dd0*/  UMOV UR5, 0x3f624924 ;  /* 0x3f62492400057882 */ /* 0x000fe20000000000 */
[----:B------:R-:W-:Y:S02]  /*0de0*/  DMUL R14, R14, R22 ;  /* 0x000000160e0e7228 */ /* 0x000fe40000000000 */
[----:B------:R-:W-:-:S03]  /*0df0*/  DFMA R22, R4, R10, -R12 ;  /* 0x0000000a0416722b */ /* 0x000fc6000000080c */
[----:B------:R-:W-:Y:S01]  /*0e00*/  DFMA R8, R16, R8, UR4 ;  /* 0x0000000410087e2b */ /* 0x000fe20008000008 */
[----:B------:R-:W-:Y:S01]  /*0e10*/  UMOV UR4, 0x99999dfb ;  /* 0x99999dfb00047882 */ /* 0x000fe20000000000 */
[----:B------:R-:W-:-:S03]  /*0e20*/  UMOV UR5, 0x3f899999 ;  /* 0x3f89999900057882 */ /* 0x000fc60000000000 */
[----:B------:R-:W-:Y:S01]  /*0e30*/  VIADD R27, R15, 0x100000 ;  /* 0x001000000f1b7836 */ /* 0x000fe20000000000 */
[----:B------:R-:W-:Y:S01]  /*0e40*/  DFMA R22, R14, R10, R22 ;  /* 0x0000000a0e16722b */ /* 0x000fe20000000016 */
[----:B------:R-:W-:Y:S01]  /*0e50*/  IMAD.MOV.U32 R26, RZ, RZ, R14 ;  /* 0x000000ffff1a7224 */ /* 0x000fe200078e000e */
[----:B------:R-:W-:Y:S01]  /*0e60*/  DFMA R18, R16, R8, UR4 ;  /* 0x0000000410127e2b */ /* 0x000fe20008000008 */
[----:B------:R-:W-:Y:S01]  /*0e70*/  UMOV UR4, 0x55555555 ;  /* 0x5555555500047882 */ /* 0x000fe20000000000 */
[----:B------:R-:W-:-:S06]  /*0e80*/  UMOV UR5, 0x3fb55555 ;  /* 0x3fb5555500057882 */ /* 0x000fcc0000000000 */
[----:B------:R-:W-:-:S08]  /*0e90*/  DFMA R8, R16, R18, UR4 ;  /* 0x0000000410087e2b */ /* 0x000fd00008000012 */
[----:B------:R-:W-:Y:S01]  /*0ea0*/  DADD R24, -R8, UR4 ;  /* 0x0000000408187e29 */ /* 0x000fe20008000100 */
[----:B------:R-:W-:Y:S01]  /*0eb0*/  UMOV UR4, 0xb9e7b0 ;  /* 0x00b9e7b000047882 */ /* 0x000fe20000000000 */
[----:B------:R-:W-:-:S06]  /*0ec0*/  UMOV UR5, 0x3c46a4cb ;  /* 0x3c46a4cb00057882 */ /* 0x000fcc0000000000 */
[----:B------:R-:W-:Y:S02]  /*0ed0*/  DFMA R16, R16, R18, R24 ;  /* 0x000000121010722b */ /* 0x000fe40000000018 */
[----:B------:R-:W-:-:S06]  /*0ee0*/  DFMA R24, R4, R4, -R10 ;  /* 0x000000040418722b */ /* 0x000fcc000000080a */
[----:B------:R-:W-:Y:S01]  /*0ef0*/  DADD R16, R16, -UR4 ;  /* 0x8000000410107e29 */ /* 0x000fe20008000000 */
[----:B------:R-:W-:Y:S01]  /*0f00*/  UMOV UR4, 0x80000000 ;  /* 0x8000000000047882 */ /* 0x000fe20000000000 */
[----:B------:R-:W-:Y:S01]  /*0f10*/  DFMA R24, R4, R26, R24 ;  /* 0x0000001a0418722b */ /* 0x000fe20000000018 */
[----:B------:R-:W-:-:S05]  /*0f20*/  UMOV UR5, 0x43300000 ;  /* 0x4330000000057882 */ /* 0x000fca0000000000 */
[----:B------:R-:W-:Y:S02]  /*0f30*/  DADD R18, R8, R16 ;  /* 0x0000000008127229 */ /* 0x000fe40000000010 */
[----:B------:R-:W-:-:S06]  /*0f40*/  DFMA R22, R4, R24, R22 ;  /* 0x000000180416722b */ /* 0x000fcc0000000016 */
[----:B------:R-:W-:Y:S02]  /*0f50*/  DMUL R10, R18, R12 ;  /* 0x0000000c120a7228 */ /* 0x000fe40000000000 */
[----:B------:R-:W-:-:S06]  /*0f60*/  DADD R8, R8, -R18 ;  /* 0x0000000008087229 */ /* 0x000fcc0000000812 */
[----:B------:R-:W-:Y:S02]  /*0f70*/  DFMA R24, R18, R12, -R10 ;  /* 0x0000000c1218722b */ /* 0x000fe4000000080a */
[----:B------:R-:W-:-:S06]  /*0f80*/  DADD R8, R16, R8 ;  /* 0x0000000010087229 */ /* 0x000fcc0000000008 */
[----:B------:R-:W-:-:S08]  /*0f90*/  DFMA R22, R18, R22, R24 ;  /* 0x000000161216722b */ /* 0x000fd00000000018 */
[----:B------:R-:W-:-:S08]  /*0fa0*/  DFMA R22, R8, R12, R22 ;  /* 0x0000000c0816722b */ /* 0x000fd00000000016 */
[----:B------:R-:W-:-:S08]  /*0fb0*/  DADD R12, R10, R22 ;  /* 0x000000000a0c7229 */ /* 0x000fd00000000016 */
[--C-:B------:R-:W-:Y:S02]  /*0fc0*/  DADD R8, R4, R12.reuse ;  /* 0x0000000004087229 */ /* 0x100fe4000000000c */
[----:B------:R-:W-:-:S06]  /*0fd0*/  DADD R10, R10, -R12 ;  /* 0x000000000a0a7229 */ /* 0x000fcc000000080c */
[----:B------:R-:W-:Y:S02]  /*0fe0*/  DADD R4, R4, -R8 ;  /* 0x0000000004047229 */ /* 0x000fe40000000808 */
[----:B------:R-:W-:-:S06]  /*0ff0*/  DADD R10, R22, R10 ;  /* 0x00000000160a7229 */ /* 0x000fcc000000000a */
[----:B------:R-:W-:-:S08]  /*1000*/  DADD R4, R12, R4 ;  /* 0x000000000c047229 */ /* 0x000fd00000000004 */
[----:B------:R-:W-:Y:S02]  /*1010*/  DADD R4, R10, R4 ;  /* 0x000000000a047229 */ /* 0x000fe40000000004 */
[----:B------:R-:W-:Y:S01]  /*1020*/  DADD R10, R6, -UR4 ;  /* 0x80000004060a7e29 */ /* 0x000fe20008000000 */
[----:B------:R-:W-:Y:S01]  /*1030*/  UMOV UR4, 0xfefa39ef ;  /* 0xfefa39ef00047882 */ /* 0x000fe20000000000 */
[----:B------:R-:W-:-:S04]  /*1040*/  UMOV UR5, 0x3fe62e42 ;  /* 0x3fe62e4200057882 */ /* 0x000fc80000000000 */
[----:B------:R-:W-:-:S08]  /*1050*/  DADD R4, R14, R4 ;  /* 0x000000000e047229 */ /* 0x000fd00000000004 */
[----:B------:R-:W-:-:S08]  /*1060*/  DADD R6, R8, R4 ;  /* 0x0000000008067229 */ /* 0x000fd00000000004 */
[--C-:B------:R-:W-:Y:S02]  /*1070*/  DFMA R12, R10, UR4, R6.reuse ;  /* 0x000000040a0c7c2b */ /* 0x100fe40008000006 */
[----:B------:R-:W-:-:S06]  /*1080*/  DADD R8, R8, -R6 ;  /* 0x0000000008087229 */ /* 0x000fcc0000000806 */
[----:B------:R-:W-:Y:S02]  /*1090*/  DFMA R14, R10, -UR4, R12 ;  /* 0x800000040a0e7c2b */ /* 0x000fe4000800000c */
[----:B------:R-:W-:-:S06]  /*10a0*/  DADD R8, R4, R8 ;  /* 0x0000000004087229 */ /* 0x000fcc0000000008 */
[----:B------:R-:W-:-:S08]  /*10b0*/  DADD R14, -R6, R14 ;  /* 0x00000000060e7229 */ /* 0x000fd0000000010e */
[----:B------:R-:W-:-:S08]  /*10c0*/  DADD R8, R8, -R14 ;  /* 0x0000000008087229 */ /* 0x000fd0000000080e */
[----:B------:R-:W-:-:S08]  /*10d0*/  DFMA R8, R10, UR8, R8 ;  /* 0x000000080a087c2b */ /* 0x000fd00008000008 */
[----:B------:R-:W-:-:S08]  /*10e0*/  DADD R6, R12, R8 ;  /* 0x000000000c067229 */ /* 0x000fd00000000008 */
[----:B------:R-:W-:Y:S02]  /*10f0*/  DADD R12, R12, -R6 ;  /* 0x000000000c0c7229 */ /* 0x000fe40000000806 */
[----:B------:R-:W-:-:S06]  /*1100*/  DMUL R4, R6, 2 ;  /* 0x4000000006047828 */ /* 0x000fcc0000000000 */
[----:B------:R-:W-:Y:S02]  /*1110*/  DADD R10, R8, R12 ;  /* 0x00000000080a7229 */ /* 0x000fe4000000000c */
[----:B------:R-:W-:Y:S01]  /*1120*/  DFMA R6, R6, 2, -R4 ;  /* 0x400000000606782b */ /* 0x000fe20000000804 */
[----:B------:R-:W-:Y:S02]  /*1130*/  IMAD.MOV.U32 R8, RZ, RZ, 0x652b82fe ;  /* 0x652b82feff087424 */ /* 0x000fe400078e00ff */
[----:B------:R-:W-:-:S05]  /*1140*/  IMAD.MOV.U32 R9, RZ, RZ, 0x3ff71547 ;  /* 0x3ff71547ff097424 */ /* 0x000fca00078e00ff */
[----:B------:R-:W-:-:S08]  /*1150*/  DFMA R10, R10, 2, R6 ;  /* 0x400000000a0a782b */ /* 0x000fd00000000006 */
[----:B------:R-:W-:-:S08]  /*1160*/  DADD R6, R4, R10 ;  /* 0x0000000004067229 */ /* 0x000fd0000000000a */
[----:B------:R-:W-:Y:S02]  /*1170*/  DFMA R8, R6, R8, 6.75539944105574400000e+15 ;  /* 0x433800000608742b */ /* 0x000fe40000000008 */
[----:B------:R-:W-:Y:S01]  /*1180*/  FSETP.GEU.AND P0, PT, |R7|, 4.1917929649353027344, PT ;  /* 0x4086232b0700780b */ /* 0x000fe20003f0e200 */
[----:B------:R-:W-:-:S05]  /*1190*/  DADD R4, R4, -R6 ;  /* 0x0000000004047229 */ /* 0x000fca0000000806 */
[----:B------:R-:W-:-:S03]  /*11a0*/  DADD R12, R8, -6.75539944105574400000e+15 ;  /* 0xc3380000080c7429 */ /* 0x000fc60000000000 */
[----:B------:R-:W-:-:S05]  /*11b0*/  DADD R10, R10, R4 ;  /* 0x000000000a0a7229 */ /* 0x000fca0000000004 */
[----:B------:R-:W-:Y:S01]  /*11c0*/  DFMA R14, R12, -UR4, R6 ;  /* 0x800000040c0e7c2b */ /* 0x000fe20008000006 */
[----:B------:R-:W-:Y:S01]  /*11d0*/  UMOV UR4, 0x3b39803f ;  /* 0x3b39803f00047882 */ /* 0x000fe20000000000 */
[----:B------:R-:W-:-:S06]  /*11e0*/  UMOV UR5, 0x3c7abc9e ;  /* 0x3c7abc9e00057882 */ /* 0x000fcc0000000000 */
[----:B------:R-:W-:Y:S01]  /*11f0*/  DFMA R12, R12, -UR4, R14 ;  /* 0x800000040c0c7c2b */ /* 0x000fe2000800000e */
[----:B------:R-:W-:Y:S01]  /*1200*/  UMOV UR4, 0x69ce2bdf ;  /* 0x69ce2bdf00047882 */ /* 0x000fe20000000000 */
[----:B------:R-:W-:Y:S01]  /*1210*/  IMAD.MOV.U32 R14, RZ, RZ, -0x35dec16 ;  /* 0xfca213eaff0e7424 */ /* 0x000fe200078e00ff */
[----:B------:R-:W-:Y:S01]  /*1220*/  UMOV UR5, 0x3e5ade15 ;  /* 0x3e5ade1500057882 */ /* 0x000fe20000000000 */
[----:B------:R-:W-:-:S06]  /*1230*/  IMAD.MOV.U32 R15, RZ, RZ, 0x3e928af3 ;  /* 0x3e928af3ff0f7424 */ /* 0x000fcc00078e00ff */
[----:B------:R-:W-:Y:S01]  /*1240*/  DFMA R14, R12, UR4, R14 ;  /* 0x000000040c0e7c2b */ /* 0x000fe2000800000e */
[----:B------:R-:W-:Y:S01]  /*1250*/  UMOV UR4, 0x62401315 ;  /* 0x6240131500047882 */ /* 0x000fe20000000000 */
[----:B------:R-:W-:-:S06]  /*1260*/  UMOV UR5, 0x3ec71dee ;  /* 0x3ec71dee00057882 */ /* 0x000fcc0000000000 */
[----:B------:R-:W-:Y:S01]  /*1270*/  DFMA R14, R12, R14, UR4 ;  /* 0x000000040c0e7e2b */ /* 0x000fe2000800000e */
        /* <DEDUP_REMOVED lines=20> */
[----:B------:R-:W-:-:S08]  /*13c0*/  DFMA R14, R12, R14, UR4 ;  /* 0x000000040c0e7e2b */ /* 0x000fd0000800000e */
[----:B------:R-:W-:-:S08]  /*13d0*/  DFMA R14, R12, R14, 1 ;  /* 0x3ff000000c0e742b */ /* 0x000fd0000000000e */
[----:B------:R-:W-:-:S10]  /*13e0*/  DFMA R14, R12, R14, 1 ;  /* 0x3ff000000c0e742b */ /* 0x000fd4000000000e */
[----:B------:R-:W-:Y:S02]  /*13f0*/  IMAD R5, R8, 0x100000, R15 ;  /* 0x0010000008057824 */ /* 0x000fe400078e020f */
[----:B------:R-:W-:Y:S01]  /*1400*/  IMAD.MOV.U32 R4, RZ, RZ, R14 ;  /* 0x000000ffff047224 */ /* 0x000fe200078e000e */
[----:B------:R-:W-:Y:S06]  /*1410*/  @!P0 BRA `(.L_x_13) ;  /* 0x0000000000348947 */ /* 0x000fec0003800000 */
[----:B------:R-:W-:Y:S01]  /*1420*/  FSETP.GEU.AND P1, PT, |R7|, 4.2275390625, PT ;  /* 0x408748000700780b */ /* 0x000fe20003f2e200 */
[C---:B------:R-:W-:Y:S02]  /*1430*/  DADD R12, R6.reuse, +INF ;  /* 0x7ff00000060c7429 */ /* 0x040fe40000000000 */
[----:B------:R-:W-:-:S08]  /*1440*/  DSETP.GEU.AND P0, PT, R6, RZ, PT ;  /* 0x000000ff0600722a */ /* 0x000fd00003f0e000 */
[----:B------:R-:W-:Y:S02]  /*1450*/  FSEL R5, R13, RZ, P0 ;  /* 0x000000ff0d057208 */ /* 0x000fe40000000000 */
[----:B------:R-:W-:Y:S01]  /*1460*/  @!P1 LEA.HI R4, R8, R8, RZ, 0x1 ;  /* 0x0000000808049211 */ /* 0x000fe200078f08ff */
[----:B------:R-:W-:-:S03]  /*1470*/  @!P1 IMAD.MOV.U32 R6, RZ, RZ, R14 ;  /* 0x000000ffff069224 */ /* 0x000fc600078e000e */
[----:B------:R-:W-:Y:S02]  /*1480*/  @!P1 SHF.R.S32.HI R7, RZ, 0x1, R4 ;  /* 0x00000001ff079819 */ /* 0x000fe40000011404 */
[----:B------:R-:W-:-:S03]  /*1490*/  FSEL R4, R12, RZ, P0 ;  /* 0x000000ff0c047208 */ /* 0x000fc60000000000 */
[----:B------:R-:W-:Y:S02]  /*14a0*/  @!P1 IMAD.IADD R8, R8, 0x1, -R7 ;  /* 0x0000000108089824 */ /* 0x000fe400078e0a07 */
[----:B------:R-:W-:-:S03]  /*14b0*/  @!P1 IMAD R7, R7, 0x100000, R15 ;  /* 0x0010000007079824 */ /* 0x000fc600078e020f */
[----:B------:R-:W-:Y:S01]  /*14c0*/  @!P1 LEA R9, R8, 0x3ff00000, 0x14 ;  /* 0x3ff0000008099811 */ /* 0x000fe200078ea0ff */
[----:B------:R-:W-:-:S06]  /*14d0*/  @!P1 IMAD.MOV.U32 R8, RZ, RZ, RZ ;  /* 0x000000ffff089224 */ /* 0x000fcc00078e00ff */
[----:B------:R-:W-:-:S11]  /*14e0*/  @!P1 DMUL R4, R6, R8 ;  /* 0x0000000806049228 */ /* 0x000fd60000000000 */
.L_x_13:
[----:B------:R-:W-:Y:S02]  /*14f0*/  DFMA R6, R10, R4, R4 ;  /* 0x000000040a06722b */ /* 0x000fe40000000004 */
[----:B------:R-:W-:-:S08]  /*1500*/  DSETP.NEU.AND P0, PT, |R4|, +INF , PT ;  /* 0x7ff000000400742a */ /* 0x000fd00003f0d200 */
[----:B------:R-:W-:Y:S01]  /*1510*/  FSEL R6, R4, R6, !P0 ;  /* 0x0000000604067208 */ /* 0x000fe20004000000 */
[----:B------:R-:W-:Y:S01]  /*1520*/  IMAD.MOV.U32 R4, RZ, RZ, R0 ;  /* 0x000000ffff047224 */ /* 0x000fe200078e0000 */
[----:B------:R-:W-:Y:S01]  /*1530*/  FSEL R7, R5, R7, !P0 ;  /* 0x0000000705077208 */ /* 0x000fe20004000000 */
[----:B------:R-:W-:-:S04]  /*1540*/  IMAD.MOV.U32 R5, RZ, RZ, 0x0 ;  /* 0x00000000ff057424 */ /* 0x000fc800078e00ff */
[----:B------:R-:W-:Y:S05]  /*1550*/  RET.REL.NODEC R4 `(_Z29calculateStandardErrorsKernelPiS_S_ii) ;  /* 0xffffffe804a87950 */ /* 0x000fea0003c3ffff */
.L_x_14:
        /* <DEDUP_REMOVED lines=10> */
.L_x_17:


//--------------------- .text._Z18predictModelKernelPiS_S_dddii --------------------------
	.section	.text._Z18predictModelKernelPiS_S_dddii,"ax",@progbits
	.align	128
        .global         _Z18predictModelKernelPiS_S_dddii
        .type           _Z18predictModelKernelPiS_S_dddii,@function
        .size           _Z18predictModelKernelPiS_S_dddii,(.L_x_23 - _Z18predictModelKernelPiS_S_dddii)
        .other          _Z18predictModelKernelPiS_S_dddii,@"STO_CUDA_ENTRY STV_DEFAULT"
_Z18predictModelKernelPiS_S_dddii:
.text._Z18predictModelKernelPiS_S_dddii:
        /* <DEDUP_REMOVED lines=9> */
[----:B------:R-:W1:Y:S01]  /*0090*/  LDCU UR6, c[0x0][0x3b0] ;  /* 0x00007600ff0677ac */ /* 0x000e620008000800 */
[----:B------:R-:W2:Y:S06]  /*00a0*/  LDCU.64 UR4, c[0x0][0x358] ;  /* 0x00006b00ff0477ac */ /* 0x000eac0008000a00 */
[----:B------:R-:W3:Y:S01]  /*00b0*/  LDC.64 R8, c[0x0][0x398] ;  /* 0x0000e600ff087b82 */ /* 0x000ee20000000a00 */
[----:B------:R-:W3:Y:S07]  /*00c0*/  LDCU.128 UR8, c[0x0][0x3a0] ;  /* 0x00007400ff0877ac */ /* 0x000eee0008000c00 */
[----:B------:R-:W4:Y:S01]  /*00d0*/  LDC.64 R10, c[0x0][0x388] ;  /* 0x0000e200ff0a7b82 */ /* 0x000f220000000a00 */
[----:B-1----:R-:W-:-:S04]  /*00e0*/  IMAD R5, R13, UR6, RZ ;  /* 0x000000060d057c24 */ /* 0x002fc8000f8e02ff */
[----:B0-----:R-:W-:-:S05]  /*00f0*/  IMAD.WIDE R2, R5, 0x4, R2 ;  /* 0x0000000405027825 */ /* 0x001fca00078e0202 */
[----:B--2---:R-:W2:Y:S04]  /*0100*/  LDG.E R12, desc[UR4][R2.64+0x4] ;  /* 0x00000404020c7981 */ /* 0x004ea8000c1e1900 */
[----:B------:R-:W5:Y:S04]  /*0110*/  LDG.E R14, desc[UR4][R2.64+0x8] ;  /* 0x00000804020e7981 */ /* 0x000f68000c1e1900 */
[----:B------:R-:W4:Y:S01]  /*0120*/  LDG.E R0, desc[UR4][R2.64] ;  /* 0x0000000402007981 */ /* 0x000f22000c1e1900 */
[----:B--2---:R-:W3:Y:S08]  /*0130*/  I2F.F64 R4, R12 ;  /* 0x0000000c00047312 */ /* 0x004ef00000201c00 */
[----:B-----5:R-:W0:Y:S01]  /*0140*/  I2F.F64 R6, R14 ;  /* 0x0000000e00067312 */ /* 0x020e220000201c00 */
[----:B---3--:R-:W-:Y:S01]  /*0150*/  DFMA R4, R4, UR8, R8 ;  /* 0x0000000804047c2b */ /* 0x008fe20008000008 */
[----:B------:R-:W1:Y:S07]  /*0160*/  LDC.64 R8, c[0x0][0x390] ;  /* 0x0000e400ff087b82 */ /* 0x000e6e0000000a00 */
[----:B0-----:R-:W-:Y:S01]  /*0170*/  DFMA R4, R6, UR10, R4 ;  /* 0x0000000a06047c2b */ /* 0x001fe20008000004 */
[----:B----4-:R-:W-:-:S09]  /*0180*/  IMAD.WIDE R6, R13, 0x4, R10 ;  /* 0x000000040d067825 */ /* 0x010fd200078e020a */
[----:B------:R-:W0:Y:S02]  /*0190*/  F2I.F64.TRUNC R5, R4 ;  /* 0x0000000400057311 */ /* 0x000e24000030d100 */
[----:B0-----:R-:W-:Y:S01]  /*01a0*/  STG.E desc[UR4][R6.64], R5 ;  /* 0x0000000506007986 */ /* 0x001fe2000c101904 */
[----:B------:R-:W-:Y:S06]  /*01b0*/  BAR.SYNC.DEFER_BLOCKING 0x0 ;  /* 0x0000000000007b1d */ /* 0x000fec0000010000 */
[----:B------:R-:W2:Y:S01]  /*01c0*/  LDG.E R11, desc[UR4][R6.64] ;  /* 0x00000004060b7981 */ /* 0x000ea2000c1e1900 */
[----:B-1----:R-:W-:Y:S01]  /*01d0*/  IMAD.WIDE R8, R13, 0x4, R8 ;  /* 0x000000040d087825 */ /* 0x002fe200078e0208 */
[----:B--2---:R-:W-:-:S05]  /*01e0*/  IADD3 R11, PT, PT, R0, -R11, RZ ;  /* 0x8000000b000b7210 */ /* 0x004fca0007ffe0ff */
[----:B------:R-:W-:Y:S01]  /*01f0*/  STG.E desc[UR4][R8.64], R11 ;  /* 0x0000000b08007986 */ /* 0x000fe2000c101904 */
[----:B------:R-:W-:Y:S05]  /*0200*/  EXIT ;  /* 0x000000000000794d */ /* 0x000fea0003800000 */
.L_x_15:
        /* <DEDUP_REMOVED lines=15> */
.L_x_23:


//--------------------- .nv.shared.reserved.0     --------------------------
	.section	.nv.shared.reserved.0,"aw",@nobits
	.weak		__nv_reservedSMEM_offset_0_alias
	.size		__nv_reservedSMEM_offset_0_alias, 0, 64
	.other		__nv_reservedSMEM_offset_0_alias,@"STO_CUDA_RESERVED_SHARED STV_DEFAULT"
__nv_reservedSMEM_offset_0_alias:
	.zero		0
	.zero		64


//--------------------- .nv.constant0._Z21calculateVarSumKernelPiS_ii --------------------------
	.section	.nv.constant0._Z21calculateVarSumKernelPiS_ii,"a",@progbits
	.sectionflags	@""
	.align	4
.nv.constant0._Z21calculateVarSumKernelPiS_ii:
	.zero		920


//--------------------- .nv.constant0._Z34calculateSumOfProductSquaredKernelPiS_iii --------------------------
	.section	.nv.constant0._Z34calculateSumOfProductSquaredKernelPiS_iii,"a",@progbits
	.sectionflags	@""
	.align	4
.nv.constant0._Z34calculateSumOfProductSquaredKernelPiS_iii:
	.zero		924


//--------------------- .nv.constant0._Z21calculateSquareKernelPiS_ii --------------------------
	.section	.nv.constant0._Z21calculateSquareKernelPiS_ii,"a",@progbits
	.sectionflags	@""
	.align	4
.nv.constant0._Z21calculateSquareKernelPiS_ii:
	.zero		920


//--------------------- .nv.constant0._Z15copyArrayKernelPiS_i --------------------------
	.section	.nv.constant0._Z15copyArrayKernelPiS_i,"a",@progbits
	.sectionflags	@""
	.align	4
.nv.constant0._Z15copyArrayKernelPiS_i:
	.zero		916


//--------------------- .nv.constant0._Z29calculateStandardErrorsKernelPiS_S_ii --------------------------
	.section	.nv.constant0._Z29calculateStandardErrorsKernelPiS_S_ii,"a",@progbits
	.sectionflags	@""
	.align	4
.nv.constant0._Z29calculateStandardErrorsKernelPiS_S_ii:
	.zero		928


//--------------------- .nv.constant0._Z18predictModelKernelPiS_S_dddii --------------------------
	.section	.nv.constant0._Z18predictModelKernelPiS_S_dddii,"a",@progbits
	.sectionflags	@""
	.align	4
.nv.constant0._Z18predictModelKernelPiS_S_dddii:
	.zero		952


//--------------------- SYMBOLS --------------------------

	.type		.nv.reservedSmem.offset0,@object
	.size		.nv.reservedSmem.offset0,0x4
